	.target	sm_100a

	.elftype	@"ET_EXEC"


//--------------------- .note.nv.tkinfo           --------------------------
	.section	.note.nv.tkinfo,"",@"SHT_NOTE"
	.sectionflags	@"SHF_NOTE_NV_TKINFO"
	.tkinfo
        /*0018*/ 	.word	0x00000002
        /*0030*/ 	.string	""
        /*0030*/ 	.string	"ptxas"
        /*0030*/ 	.string	"Cuda compilation tools, release 13.0, V13.0.88"
        /*0030*/ 	.string	"Build cuda_13.0.r13.0/compiler.36424714_0"
        /*0030*/ 	.string	"-arch sm_100a -m 64 "



//--------------------- .note.nv.cuinfo           --------------------------
	.section	.note.nv.cuinfo,"",@"SHT_NOTE"
	.sectionflags	@"SHF_NOTE_NV_CUINFO"
        /*0018*/ 	.short	0x0002
        /*001a*/ 	.short	0x0064
        /*001c*/ 	.short	0x0082
	.zero		2


//--------------------- .nv.info                  --------------------------
	.section	.nv.info,"",@"SHT_CUDA_INFO"
	.align	4


	//----- nvinfo : EIATTR_REGCOUNT
	.align		4
        /*0000*/ 	.byte	0x04, 0x2f
        /*0002*/ 	.short	(.L_19 - .L_18)
	.align		4
.L_18:
        /*0004*/ 	.word	index@(_ZN7cutlass13device_kernelINS_4gemm6kernel13GemmUniversalIN4cute5tupleIJiiiiEEENS1_10collective13CollectiveMmaINS1_35MainloopSm100TmaUmmaWarpSpecializedILi5ELi2ELi2ENS5_IJNS4_1CILi4EEESB_NSA_ILi1EEEEEEEENS5_IJNSA_ILi256EEESF_NSA_ILi32EEEEEEfNS5_IJlSC_lEEEfSI_NS4_8TiledMMAINS4_8MMA_AtomIJNS4_23SM100_MMA_TF32_2x1SM_SSINS_10tfloat32_tESM_fLi256ELi256ELNS4_4UMMA5MajorE0ELSO_0ELNSN_7ScaleInE0ELSP_0EEEEEENS4_6LayoutINS5_IJSC_SC_SC_EEENS5_IJNSA_ILi0EEESU_SU_EEEEENS5_IJNS4_10UnderscoreESX_SX_EEEEENS4_28SM100_TMA_2SM_LOAD_MULTICASTENS4_14ComposedLayoutINS4_7SwizzleILi3ELi4ELi3EEENS4_18smem_ptr_flag_bitsILi32EEENSS_INS5_IJNSA_ILi8EEESG_EEENS5_IJSG_SC_EEEEEEEvNS4_8identityES10_S1A_vS1B_EENS_8epilogue10collective18CollectiveEpilogueINS1D_23Sm100TmaWarpSpecializedILi4ELi2ELi32ELb1ELb0EEEJNS5_IJNSA_ILi128EEESF_SG_EEENS5_IJNSS_IS1I_SC_EENSS_ISG_SC_EEEEEfSI_fSI_NS1D_6fusion15FusionCallbacksIS1H_NS1N_17LinearCombinationIffffLNS_15FloatRoundStyleE2EEES1J_S1M_JEEENS4_5SM1004TMEM4LOAD26SM100_TMEM_LOAD_32dp32b32xENS4_13SM90_TMA_LOADES1A_NS4_39AutoVectorizingCopyWithAssumedAlignmentILi128EEENS4_14SM90_TMA_STOREES1A_S1Z_S1Z_EEEvvEEEEvNT_6ParamsE)
        /*0008*/ 	.word	0x00000079


	//----- nvinfo : EIATTR_FRAME_SIZE
	.align		4
.L_19:
        /*000c*/ 	.byte	0x04, 0x11
        /*000e*/ 	.short	(.L_21 - .L_20)
	.align		4
.L_20:
        /*0010*/ 	.word	index@($__internal_2_$__cuda_sm10x_tcgen05_guardrail_trap_unallocated_columns_being_dealloced)
        /*0014*/ 	.word	0x00000000


	//----- nvinfo : EIATTR_FRAME_SIZE
	.align		4
.L_21:
        /*0018*/ 	.byte	0x04, 0x11
        /*001a*/ 	.short	(.L_23 - .L_22)
	.align		4
.L_22:
        /*001c*/ 	.word	index@($__internal_1_$__cuda_sm10x_tcgen05_guardrail_trap_phase_invalid_during_alloc)
        /*0020*/ 	.word	0x00000000


	//----- nvinfo : EIATTR_FRAME_SIZE
	.align		4
.L_23:
        /*0024*/ 	.byte	0x04, 0x11
        /*0026*/ 	.short	(.L_25 - .L_24)
	.align		4
.L_24:
        /*0028*/ 	.word	index@($__internal_0_$__cuda_sm10x_tcgen05_guardrail_trap_col_being_dealloced_not_returned_by_alloc)
        /*002c*/ 	.word	0x00000000


	//----- nvinfo : EIATTR_FRAME_SIZE
	.align		4
.L_25:
        /*0030*/ 	.byte	0x04, 0x11
        /*0032*/ 	.short	(.L_27 - .L_26)
	.align		4
.L_26:
        /*0034*/ 	.word	index@(_ZN7cutlass13device_kernelINS_4gemm6kernel13GemmUniversalIN4cute5tupleIJiiiiEEENS1_10collective13CollectiveMmaINS1_35MainloopSm100TmaUmmaWarpSpecializedILi5ELi2ELi2ENS5_IJNS4_1CILi4EEESB_NSA_ILi1EEEEEEEENS5_IJNSA_ILi256EEESF_NSA_ILi32EEEEEEfNS5_IJlSC_lEEEfSI_NS4_8TiledMMAINS4_8MMA_AtomIJNS4_23SM100_MMA_TF32_2x1SM_SSINS_10tfloat32_tESM_fLi256ELi256ELNS4_4UMMA5MajorE0ELSO_0ELNSN_7ScaleInE0ELSP_0EEEEEENS4_6LayoutINS5_IJSC_SC_SC_EEENS5_IJNSA_ILi0EEESU_SU_EEEEENS5_IJNS4_10UnderscoreESX_SX_EEEEENS4_28SM100_TMA_2SM_LOAD_MULTICASTENS4_14ComposedLayoutINS4_7SwizzleILi3ELi4ELi3EEENS4_18smem_ptr_flag_bitsILi32EEENSS_INS5_IJNSA_ILi8EEESG_EEENS5_IJSG_SC_EEEEEEEvNS4_8identityES10_S1A_vS1B_EENS_8epilogue10collective18CollectiveEpilogueINS1D_23Sm100TmaWarpSpecializedILi4ELi2ELi32ELb1ELb0EEEJNS5_IJNSA_ILi128EEESF_SG_EEENS5_IJNSS_IS1I_SC_EENSS_ISG_SC_EEEEEfSI_fSI_NS1D_6fusion15FusionCallbacksIS1H_NS1N_17LinearCombinationIffffLNS_15FloatRoundStyleE2EEES1J_S1M_JEEENS4_5SM1004TMEM4LOAD26SM100_TMEM_LOAD_32dp32b32xENS4_13SM90_TMA_LOADES1A_NS4_39AutoVectorizingCopyWithAssumedAlignmentILi128EEENS4_14SM90_TMA_STOREES1A_S1Z_S1Z_EEEvvEEEEvNT_6ParamsE)
        /*0038*/ 	.word	0x00000000


	//----- nvinfo : EIATTR_MIN_STACK_SIZE
	.align		4
.L_27:
        /*003c*/ 	.byte	0x04, 0x12
        /*003e*/ 	.short	(.L_29 - .L_28)
	.align		4
.L_28:
        /*0040*/ 	.word	index@(_ZN7cutlass13device_kernelINS_4gemm6kernel13GemmUniversalIN4cute5tupleIJiiiiEEENS1_10collective13CollectiveMmaINS1_35MainloopSm100TmaUmmaWarpSpecializedILi5ELi2ELi2ENS5_IJNS4_1CILi4EEESB_NSA_ILi1EEEEEEEENS5_IJNSA_ILi256EEESF_NSA_ILi32EEEEEEfNS5_IJlSC_lEEEfSI_NS4_8TiledMMAINS4_8MMA_AtomIJNS4_23SM100_MMA_TF32_2x1SM_SSINS_10tfloat32_tESM_fLi256ELi256ELNS4_4UMMA5MajorE0ELSO_0ELNSN_7ScaleInE0ELSP_0EEEEEENS4_6LayoutINS5_IJSC_SC_SC_EEENS5_IJNSA_ILi0EEESU_SU_EEEEENS5_IJNS4_10UnderscoreESX_SX_EEEEENS4_28SM100_TMA_2SM_LOAD_MULTICASTENS4_14ComposedLayoutINS4_7SwizzleILi3ELi4ELi3EEENS4_18smem_ptr_flag_bitsILi32EEENSS_INS5_IJNSA_ILi8EEESG_EEENS5_IJSG_SC_EEEEEEEvNS4_8identityES10_S1A_vS1B_EENS_8epilogue10collective18CollectiveEpilogueINS1D_23Sm100TmaWarpSpecializedILi4ELi2ELi32ELb1ELb0EEEJNS5_IJNSA_ILi128EEESF_SG_EEENS5_IJNSS_IS1I_SC_EENSS_ISG_SC_EEEEEfSI_fSI_NS1D_6fusion15FusionCallbacksIS1H_NS1N_17LinearCombinationIffffLNS_15FloatRoundStyleE2EEES1J_S1M_JEEENS4_5SM1004TMEM4LOAD26SM100_TMEM_LOAD_32dp32b32xENS4_13SM90_TMA_LOADES1A_NS4_39AutoVectorizingCopyWithAssumedAlignmentILi128EEENS4_14SM90_TMA_STOREES1A_S1Z_S1Z_EEEvvEEEEvNT_6ParamsE)
        /*0044*/ 	.word	0x00000000
.L_29:


//--------------------- .nv.compat                --------------------------
	.section	.nv.compat,"",@"SHT_CUDA_COMPAT_INFO"
	.align	4
        /*0000*/ 	.byte	0x02, 0x09, 0x01, 0x00, 0x02, 0x02, 0x02, 0x00, 0x02, 0x05, 0x05, 0x00, 0x03, 0x07, 0x01, 0x01
        /*0010*/ 	.byte	0x02, 0x03, 0x01, 0x00, 0x02, 0x06, 0x01, 0x00, 0x04, 0x0b, 0x08, 0x00, 0x09, 0x00, 0x00, 0x00
        /*0020*/ 	.byte	0x00, 0x00, 0x00, 0x00


//--------------------- .nv.info._ZN7cutlass13device_kernelINS_4gemm6kernel13GemmUniversalIN4cute5tupleIJiiiiEEENS1_10collective13CollectiveMmaINS1_35MainloopSm100TmaUmmaWarpSpecializedILi5ELi2ELi2ENS5_IJNS4_1CILi4EEESB_NSA_ILi1EEEEEEEENS5_IJNSA_ILi256EEESF_NSA_ILi32EEEEEEfNS5_IJlSC_lEEEfSI_NS4_8TiledMMAINS4_8MMA_AtomIJNS4_23SM100_MMA_TF32_2x1SM_SSINS_10tfloat32_tESM_fLi256ELi256ELNS4_4UMMA5MajorE0ELSO_0ELNSN_7ScaleInE0ELSP_0EEEEEENS4_6LayoutINS5_IJSC_SC_SC_EEENS5_IJNSA_ILi0EEESU_SU_EEEEENS5_IJNS4_10UnderscoreESX_SX_EEEEENS4_28SM100_TMA_2SM_LOAD_MULTICASTENS4_14ComposedLayoutINS4_7SwizzleILi3ELi4ELi3EEENS4_18smem_ptr_flag_bitsILi32EEENSS_INS5_IJNSA_ILi8EEESG_EEENS5_IJSG_SC_EEEEEEEvNS4_8identityES10_S1A_vS1B_EENS_8epilogue10collective18CollectiveEpilogueINS1D_23Sm100TmaWarpSpecializedILi4ELi2ELi32ELb1ELb0EEEJNS5_IJNSA_ILi128EEESF_SG_EEENS5_IJNSS_IS1I_SC_EENSS_ISG_SC_EEEEEfSI_fSI_NS1D_6fusion15FusionCallbacksIS1H_NS1N_17LinearCombinationIffffLNS_15FloatRoundStyleE2EEES1J_S1M_JEEENS4_5SM1004TMEM4LOAD26SM100_TMEM_LOAD_32dp32b32xENS4_13SM90_TMA_LOADES1A_NS4_39AutoVectorizingCopyWithAssumedAlignmentILi128EEENS4_14SM90_TMA_STOREES1A_S1Z_S1Z_EEEvvEEEEvNT_6ParamsE --------------------------
	.section	.nv.info._ZN7cutlass13device_kernelINS_4gemm6kernel13GemmUniversalIN4cute5tupleIJiiiiEEENS1_10collective13CollectiveMmaINS1_35MainloopSm100TmaUmmaWarpSpecializedILi5ELi2ELi2ENS5_IJNS4_1CILi4EEESB_NSA_ILi1EEEEEEEENS5_IJNSA_ILi256EEESF_NSA_ILi32EEEEEEfNS5_IJlSC_lEEEfSI_NS4_8TiledMMAINS4_8MMA_AtomIJNS4_23SM100_MMA_TF32_2x1SM_SSINS_10tfloat32_tESM_fLi256ELi256ELNS4_4UMMA5MajorE0ELSO_0ELNSN_7ScaleInE0ELSP_0EEEEEENS4_6LayoutINS5_IJSC_SC_SC_EEENS5_IJNSA_ILi0EEESU_SU_EEEEENS5_IJNS4_10UnderscoreESX_SX_EEEEENS4_28SM100_TMA_2SM_LOAD_MULTICASTENS4_14ComposedLayoutINS4_7SwizzleILi3ELi4ELi3EEENS4_18smem_ptr_flag_bitsILi32EEENSS_INS5_IJNSA_ILi8EEESG_EEENS5_IJSG_SC_EEEEEEEvNS4_8identityES10_S1A_vS1B_EENS_8epilogue10collective18CollectiveEpilogueINS1D_23Sm100TmaWarpSpecializedILi4ELi2ELi32ELb1ELb0EEEJNS5_IJNSA_ILi128EEESF_SG_EEENS5_IJNSS_IS1I_SC_EENSS_ISG_SC_EEEEEfSI_fSI_NS1D_6fusion15FusionCallbacksIS1H_NS1N_17LinearCombinationIffffLNS_15FloatRoundStyleE2EEES1J_S1M_JEEENS4_5SM1004TMEM4LOAD26SM100_TMEM_LOAD_32dp32b32xENS4_13SM90_TMA_LOADES1A_NS4_39AutoVectorizingCopyWithAssumedAlignmentILi128EEENS4_14SM90_TMA_STOREES1A_S1Z_S1Z_EEEvvEEEEvNT_6ParamsE,"",@"SHT_CUDA_INFO"
	.sectionflags	@""
	.align	4


	//----- nvinfo : EIATTR_CUDA_API_VERSION
	.align		4
        /*0000*/ 	.byte	0x04, 0x37
        /*0002*/ 	.short	(.L_31 - .L_30)
.L_30:
        /*0004*/ 	.word	0x00000082


	//----- nvinfo : EIATTR_KPARAM_INFO
	.align		4
.L_31:
        /*0008*/ 	.byte	0x04, 0x17
        /*000a*/ 	.short	(.L_33 - .L_32)
.L_32:
        /*000c*/ 	.word	0x00000000
        /*0010*/ 	.short	0x0000
        /*0012*/ 	.short	0x0000
        /*0014*/ 	.byte	0x00, 0xf0, 0x01, 0x20


	//----- nvinfo : EIATTR_AT_ENTRY_FRAGMENTS
	.align		4
.L_33:
        /*0018*/ 	.byte	0x04, 0x4f
        /*001a*/ 	.short	(.L_35 - .L_34)


	//   ....[0]....
.L_34:
        /*001c*/ 	.word	0x00000007


	//----- nvinfo : EIATTR_RESERVED_SMEM_USED
	.align		4
.L_35:
        /*0020*/ 	.byte	0x01, 0x41
	.zero		2


	//----- nvinfo : EIATTR_SPARSE_MMA_MASK
	.align		4
        /*0024*/ 	.byte	0x03, 0x50
        /*0026*/ 	.short	0x0000


	//----- nvinfo : EIATTR_TCGEN05_2CTA_USED
	.align		4
        /*0028*/ 	.byte	0x01, 0x52
	.zero		2


	//----- nvinfo : EIATTR_MAXREG_COUNT
	.align		4
        /*002c*/ 	.byte	0x03, 0x1b
        /*002e*/ 	.short	0x00ff


	//----- nvinfo : EIATTR_NUM_BARRIERS
	.align		4
        /*0030*/ 	.byte	0x02, 0x4c
        /*0032*/ 	.byte	0x07
	.zero		1


	//----- nvinfo : EIATTR_EXTERNS
	.align		4
        /*0034*/ 	.byte	0x04, 0x0f
        /*0036*/ 	.short	(.L_37 - .L_36)


	//   ....[0]....
	.align		4
.L_36:
        /*0038*/ 	.word	index@(__assertfail)


	//----- nvinfo : EIATTR_MERCURY_ISA_VERSION
	.align		4
.L_37:
        /*003c*/ 	.byte	0x03, 0x5f
        /*003e*/ 	.short	0x0101


	//----- nvinfo : EIATTR_INT_WARP_WIDE_INSTR_OFFSETS
	.align		4
        /*0040*/ 	.byte	0x04, 0x31
        /*0042*/ 	.short	(.L_39 - .L_38)


	//   ....[0]....
.L_38:
        /*0044*/ 	.word	0x00000d40


	//   ....[1]....
        /*0048*/ 	.word	0x00000de0


	//   ....[2]....
        /*004c*/ 	.word	0x00004560


	//   ....[3]....
        /*0050*/ 	.word	0x00004590


	//   ....[4]....
        /*0054*/ 	.word	0x000045b0


	//   ....[5]....
        /*0058*/ 	.word	0x000050e0


	//   ....[6]....
        /*005c*/ 	.word	0x00005140


	//   ....[7]....
        /*0060*/ 	.word	0x00005230


	//   ....[8]....
        /*0064*/ 	.word	0x000052a0


	//   ....[9]....
        /*0068*/ 	.word	0x00005390


	//   ....[10]....
        /*006c*/ 	.word	0x00005400


	//   ....[11]....
        /*0070*/ 	.word	0x00005500


	//   ....[12]....
        /*0074*/ 	.word	0x00005570


	//   ....[13]....
        /*0078*/ 	.word	0x00005680


	//   ....[14]....
        /*007c*/ 	.word	0x00005700


	//   ....[15]....
        /*0080*/ 	.word	0x00005800


	//   ....[16]....
        /*0084*/ 	.word	0x00005880


	//   ....[17]....
        /*0088*/ 	.word	0x00005980


	//   ....[18]....
        /*008c*/ 	.word	0x00005a00


	//   ....[19]....
        /*0090*/ 	.word	0x00005af0


	//   ....[20]....
        /*0094*/ 	.word	0x00005b80


	//----- nvinfo : EIATTR_COOP_GROUP_MASK_REGIDS
	.align		4
.L_39:
        /*0098*/ 	.byte	0x04, 0x29
        /*009a*/ 	.short	(.L_41 - .L_40)


	//   ....[0]....
.L_40:
        /*009c*/ 	.word	0xffffffff


	//   ....[1]....
        /*00a0*/ 	.word	0xffffffff


	//   ....[2]....
        /*00a4*/ 	.word	0xffffffff


	//   ....[3]....
        /*00a8*/ 	.word	0xffffffff


	//   ....[4]....
        /*00ac*/ 	.word	0xffffffff


	//   ....[5]....
        /*00b0*/ 	.word	0xffffffff


	//   ....[6]....
        /*00b4*/ 	.word	0xffffffff


	//   ....[7]....
        /*00b8*/ 	.word	0xffffffff


	//   ....[8]....
        /*00bc*/ 	.word	0xffffffff


	//   ....[9]....
        /*00c0*/ 	.word	0xffffffff


	//   ....[10]....
        /*00c4*/ 	.word	0xffffffff


	//   ....[11]....
        /*00c8*/ 	.word	0xffffffff


	//   ....[12]....
        /*00cc*/ 	.word	0xffffffff


	//   ....[13]....
        /*00d0*/ 	.word	0xffffffff


	//----- nvinfo : EIATTR_COOP_GROUP_INSTR_OFFSETS
	.align		4
.L_41:
        /*00d4*/ 	.byte	0x04, 0x28
        /*00d6*/ 	.short	(.L_43 - .L_42)


	//   ....[0]....
.L_42:
        /*00d8*/ 	.word	0x000000b0


	//   ....[1]....
        /*00dc*/ 	.word	0x00000510


	//   ....[2]....
        /*00e0*/ 	.word	0x000006f0


	//   ....[3]....
        /*00e4*/ 	.word	0x00000880


	//   ....[4]....
        /*00e8*/ 	.word	0x00000970


	//   ....[5]....
        /*00ec*/ 	.word	0x00000ad0


	//   ....[6]....
        /*00f0*/ 	.word	0x00000c20


	//   ....[7]....
        /*00f4*/ 	.word	0x00000e60


	//   ....[8]....
        /*00f8*/ 	.word	0x00002510


	//   ....[9]....
        /*00fc*/ 	.word	0x00003460


	//   ....[10]....
        /*0100*/ 	.word	0x00003930


	//   ....[11]....
        /*0104*/ 	.word	0x00003960


	//   ....[12]....
        /*0108*/ 	.word	0x00004460


	//   ....[13]....
        /*010c*/ 	.word	0x00004670


	//----- nvinfo : EIATTR_VRC_CTA_INIT_COUNT
	.align		4
.L_43:
        /*0110*/ 	.byte	0x02, 0x4a
        /*0112*/ 	.byte	0x80
	.zero		1


	//----- nvinfo : EIATTR_SYSCALL_OFFSETS
	.align		4
        /*0114*/ 	.byte	0x04, 0x46
        /*0116*/ 	.short	(.L_45 - .L_44)


	//   ....[0]....
.L_44:
        /*0118*/ 	.word	0x00006840


	//   ....[1]....
        /*011c*/ 	.word	0x00006930


	//   ....[2]....
        /*0120*/ 	.word	0x00007290


	//   ....[3]....
        /*0124*/ 	.word	0x00007ce0


	//   ....[4]....
        /*0128*/ 	.word	0x00008700


	//   ....[5]....
        /*012c*/ 	.word	0x00009150


	//   ....[6]....
        /*0130*/ 	.word	0x00009bb0


	//   ....[7]....
        /*0134*/ 	.word	0x0000a640


	//   ....[8]....
        /*0138*/ 	.word	0x0000b0a0


	//   ....[9]....
        /*013c*/ 	.word	0x0000bab0


	//----- nvinfo : EIATTR_MBARRIER_INSTR_OFFSETS
	.align		4
.L_45:
        /*0140*/ 	.byte	0x04, 0x39
        /*0142*/ 	.short	(.L_47 - .L_46)


	//   ....[0]....
.L_46:
        /*0144*/ 	.word	0x00000640
        /*0148*/ 	.word	0x000000ff
        /*014c*/ 	.word	0x00000000
        /*0150*/ 	.short	0x0100
        /*0152*/ 	.byte	0x04
	.zero		1


	//   ....[1]....
        /*0154*/ 	.word	0x00000650
        /*0158*/ 	.word	0x000000ff
        /*015c*/ 	.word	0x00000028
        /*0160*/ 	.short	0x0100
        /*0162*/ 	.byte	0x04
	.zero		1


	//   ....[2]....
        /*0164*/ 	.word	0x00000660
        /*0168*/ 	.word	0x000000ff
        /*016c*/ 	.word	0x00000008
        /*0170*/ 	.short	0x0100
        /*0172*/ 	.byte	0x04
	.zero		1


	//   ....[3]....
        /*0174*/ 	.word	0x00000670
        /*0178*/ 	.word	0x000000ff
        /*017c*/ 	.word	0x00000030
        /*0180*/ 	.short	0x0100
        /*0182*/ 	.byte	0x04
	.zero		1


	//   ....[4]....
        /*0184*/ 	.word	0x00000680
        /*0188*/ 	.word	0x000000ff
        /*018c*/ 	.word	0x00000010
        /*0190*/ 	.short	0x0100
        /*0192*/ 	.byte	0x04
	.zero		1


	//   ....[5]....
        /*0194*/ 	.word	0x00000690
        /*0198*/ 	.word	0x000000ff
        /*019c*/ 	.word	0x00000038
        /*01a0*/ 	.short	0x0100
        /*01a2*/ 	.byte	0x04
	.zero		1


	//   ....[6]....
        /*01a4*/ 	.word	0x000006a0
        /*01a8*/ 	.word	0x000000ff
        /*01ac*/ 	.word	0x00000018
        /*01b0*/ 	.short	0x0100
        /*01b2*/ 	.byte	0x04
	.zero		1


	//   ....[7]....
        /*01b4*/ 	.word	0x000006b0
        /*01b8*/ 	.word	0x000000ff
        /*01bc*/ 	.word	0x00000040
        /*01c0*/ 	.short	0x0100
        /*01c2*/ 	.byte	0x04
	.zero		1


	//   ....[8]....
        /*01c4*/ 	.word	0x000006c0
        /*01c8*/ 	.word	0x000000ff
        /*01cc*/ 	.word	0x00000020
        /*01d0*/ 	.short	0x0100
        /*01d2*/ 	.byte	0x04
	.zero		1


	//   ....[9]....
        /*01d4*/ 	.word	0x000006d0
        /*01d8*/ 	.word	0x000000ff
        /*01dc*/ 	.word	0x00000048
        /*01e0*/ 	.short	0x0100
        /*01e2*/ 	.byte	0x04
	.zero		1


	//   ....[10]....
        /*01e4*/ 	.word	0x000007f0
        /*01e8*/ 	.word	0x000000ff
        /*01ec*/ 	.word	0x00000050
        /*01f0*/ 	.short	0x0100
        /*01f2*/ 	.byte	0x04
	.zero		1


	//   ....[11]....
        /*01f4*/ 	.word	0x00000800
        /*01f8*/ 	.word	0x000000ff
        /*01fc*/ 	.word	0x00000070
        /*0200*/ 	.short	0x0100
        /*0202*/ 	.byte	0x04
	.zero		1


	//   ....[12]....
        /*0204*/ 	.word	0x00000810
        /*0208*/ 	.word	0x000000ff
        /*020c*/ 	.word	0x00000058
        /*0210*/ 	.short	0x0100
        /*0212*/ 	.byte	0x04
	.zero		1


	//   ....[13]....
        /*0214*/ 	.word	0x00000820
        /*0218*/ 	.word	0x000000ff
        /*021c*/ 	.word	0x00000078
        /*0220*/ 	.short	0x0100
        /*0222*/ 	.byte	0x04
	.zero		1


	//   ....[14]....
        /*0224*/ 	.word	0x00000830
        /*0228*/ 	.word	0x000000ff
        /*022c*/ 	.word	0x00000060
        /*0230*/ 	.short	0x0100
        /*0232*/ 	.byte	0x04
	.zero		1


	//   ....[15]....
        /*0234*/ 	.word	0x00000840
        /*0238*/ 	.word	0x000000ff
        /*023c*/ 	.word	0x00000080
        /*0240*/ 	.short	0x0100
        /*0242*/ 	.byte	0x04
	.zero		1


	//   ....[16]....
        /*0244*/ 	.word	0x00000850
        /*0248*/ 	.word	0x000000ff
        /*024c*/ 	.word	0x00000068
        /*0250*/ 	.short	0x0100
        /*0252*/ 	.byte	0x04
	.zero		1


	//   ....[17]....
        /*0254*/ 	.word	0x00000860
        /*0258*/ 	.word	0x000000ff
        /*025c*/ 	.word	0x00000088
        /*0260*/ 	.short	0x0100
        /*0262*/ 	.byte	0x04
	.zero		1


	//   ....[18]....
        /*0264*/ 	.word	0x00000940
        /*0268*/ 	.word	0x000000ff
        /*026c*/ 	.word	0x00000090
        /*0270*/ 	.short	0x0100
        /*0272*/ 	.byte	0x06
	.zero		1


	//   ....[19]....
        /*0274*/ 	.word	0x00000950
        /*0278*/ 	.word	0x000000ff
        /*027c*/ 	.word	0x00000098
        /*0280*/ 	.short	0x0100
        /*0282*/ 	.byte	0x06
	.zero		1


	//   ....[20]....
        /*0284*/ 	.word	0x00000a80
        /*0288*/ 	.word	0x000000ff
        /*028c*/ 	.word	0x000000a0
        /*0290*/ 	.short	0x0100
        /*0292*/ 	.byte	0x06
	.zero		1


	//   ....[21]....
        /*0294*/ 	.word	0x00000a90
        /*0298*/ 	.word	0x000000ff
        /*029c*/ 	.word	0x000000b0
        /*02a0*/ 	.short	0x0100
        /*02a2*/ 	.byte	0x06
	.zero		1


	//   ....[22]....
        /*02a4*/ 	.word	0x00000aa0
        /*02a8*/ 	.word	0x000000ff
        /*02ac*/ 	.word	0x000000a8
        /*02b0*/ 	.short	0x0100
        /*02b2*/ 	.byte	0x06
	.zero		1


	//   ....[23]....
        /*02b4*/ 	.word	0x00000ab0
        /*02b8*/ 	.word	0x000000ff
        /*02bc*/ 	.word	0x000000b8
        /*02c0*/ 	.short	0x0100
        /*02c2*/ 	.byte	0x06
	.zero		1


	//   ....[24]....
        /*02c4*/ 	.word	0x00000bd0
        /*02c8*/ 	.word	0x000000ff
        /*02cc*/ 	.word	0x000000c0
        /*02d0*/ 	.short	0x0100
        /*02d2*/ 	.byte	0x04
	.zero		1


	//   ....[25]....
        /*02d4*/ 	.word	0x00000be0
        /*02d8*/ 	.word	0x000000ff
        /*02dc*/ 	.word	0x000000d0
        /*02e0*/ 	.short	0x0100
        /*02e2*/ 	.byte	0x04
	.zero		1


	//   ....[26]....
        /*02e4*/ 	.word	0x00000bf0
        /*02e8*/ 	.word	0x000000ff
        /*02ec*/ 	.word	0x000000c8
        /*02f0*/ 	.short	0x0100
        /*02f2*/ 	.byte	0x04
	.zero		1


	//   ....[27]....
        /*02f4*/ 	.word	0x00000c00
        /*02f8*/ 	.word	0x000000ff
        /*02fc*/ 	.word	0x000000d8
        /*0300*/ 	.short	0x0100
        /*0302*/ 	.byte	0x04
	.zero		1


	//   ....[28]....
        /*0304*/ 	.word	0x00000cf0
        /*0308*/ 	.word	0x000000ff
        /*030c*/ 	.word	0x000000e0
        /*0310*/ 	.short	0x0100
        /*0312*/ 	.byte	0x04
	.zero		1


	//   ....[29]....
        /*0314*/ 	.word	0x00000d00
        /*0318*/ 	.word	0x000000ff
        /*031c*/ 	.word	0x000000f0
        /*0320*/ 	.short	0x0100
        /*0322*/ 	.byte	0x04
	.zero		1


	//   ....[30]....
        /*0324*/ 	.word	0x00000d10
        /*0328*/ 	.word	0x000000ff
        /*032c*/ 	.word	0x000000e8
        /*0330*/ 	.short	0x0100
        /*0332*/ 	.byte	0x04
	.zero		1


	//   ....[31]....
        /*0334*/ 	.word	0x00000d20
        /*0338*/ 	.word	0x000000ff
        /*033c*/ 	.word	0x000000f8
        /*0340*/ 	.short	0x0100
        /*0342*/ 	.byte	0x04
	.zero		1


	//   ....[32]....
        /*0344*/ 	.word	0x00000e20
        /*0348*/ 	.word	0x000000ff
        /*034c*/ 	.word	0x00000100
        /*0350*/ 	.short	0x0100
        /*0352*/ 	.byte	0x06
	.zero		1


	//   ....[33]....
        /*0354*/ 	.word	0x00001cb0
        /*0358*/ 	.word	0x00000000
        /*035c*/ 	.word	0x000000f0
        /*0360*/ 	.short	0x010a
        /*0362*/ 	.byte	0xff
	.zero		1


	//   ....[34]....
        /*0364*/ 	.word	0x00001ce0
        /*0368*/ 	.word	0x00000000
        /*036c*/ 	.word	0x000000e0
        /*0370*/ 	.short	0x0101
        /*0372*/ 	.byte	0xff
	.zero		1


	//   ....[35]....
        /*0374*/ 	.word	0x00001da0
        /*0378*/ 	.word	0x000000ff
        /*037c*/ 	.word	0x00000028
        /*0380*/ 	.short	0x010a
        /*0382*/ 	.byte	0x04
	.zero		1


	//   ....[36]....
        /*0384*/ 	.word	0x00001e70
        /*0388*/ 	.word	0x000000ff
        /*038c*/ 	.word	0x00000028
        /*0390*/ 	.short	0x010a
        /*0392*/ 	.byte	0x21
	.zero		1


	//   ....[37]....
        /*0394*/ 	.word	0x00002020
        /*0398*/ 	.word	0x000000ff
        /*039c*/ 	.word	0x00000028
        /*03a0*/ 	.short	0x010a
        /*03a2*/ 	.byte	0x05
	.zero		1


	//   ....[38]....
        /*03a4*/ 	.word	0x00002170
        /*03a8*/ 	.word	0x000000ff
        /*03ac*/ 	.word	0x00000098
        /*03b0*/ 	.short	0x0101
        /*03b2*/ 	.byte	0x06
	.zero		1


	//   ....[39]....
        /*03b4*/ 	.word	0x00002190
        /*03b8*/ 	.word	0x000000ff
        /*03bc*/ 	.word	0x00000028
        /*03c0*/ 	.short	0x010a
        /*03c2*/ 	.byte	0x04
	.zero		1


	//   ....[40]....
        /*03c4*/ 	.word	0x00002210
        /*03c8*/ 	.word	0x000000ff
        /*03cc*/ 	.word	0x00000028
        /*03d0*/ 	.short	0x010a
        /*03d2*/ 	.byte	0x11
	.zero		1


	//   ....[41]....
        /*03d4*/ 	.word	0x000023a0
        /*03d8*/ 	.word	0x000000ff
        /*03dc*/ 	.word	0x00000028
        /*03e0*/ 	.short	0x010a
        /*03e2*/ 	.byte	0x05
	.zero		1


	//   ....[42]....
        /*03e4*/ 	.word	0x00002540
        /*03e8*/ 	.word	0x00000003
        /*03ec*/ 	.word	0x000000a0
        /*03f0*/ 	.short	0x010a
        /*03f2*/ 	.byte	0xff
	.zero		1


	//   ....[43]....
        /*03f4*/ 	.word	0x00002690
        /*03f8*/ 	.word	0x00000000
        /*03fc*/ 	.word	0x00000000
        /*0400*/ 	.short	0x0101
        /*0402*/ 	.byte	0xff
	.zero		1


	//   ....[44]....
        /*0404*/ 	.word	0x00002c50
        /*0408*/ 	.word	0x000000ff
        /*040c*/ 	.word	0x00000000
        /*0410*/ 	.short	0x010a
        /*0412*/ 	.byte	0x04
	.zero		1


	//   ....[45]....
        /*0414*/ 	.word	0x00002ce0
        /*0418*/ 	.word	0x000000ff
        /*041c*/ 	.word	0x00000000
        /*0420*/ 	.short	0x010a
        /*0422*/ 	.byte	0x05
	.zero		1


	//   ....[46]....
        /*0424*/ 	.word	0x00002d70
        /*0428*/ 	.word	0x000000ff
        /*042c*/ 	.word	0x00000000
        /*0430*/ 	.short	0x010a
        /*0432*/ 	.byte	0x05
	.zero		1


	//   ....[47]....
        /*0434*/ 	.word	0x00002e00
        /*0438*/ 	.word	0x000000ff
        /*043c*/ 	.word	0x00000000
        /*0440*/ 	.short	0x010a
        /*0442*/ 	.byte	0x05
	.zero		1


	//   ....[48]....
        /*0444*/ 	.word	0x00002ea0
        /*0448*/ 	.word	0x00000000
        /*044c*/ 	.word	0x00000000
        /*0450*/ 	.short	0x010a
        /*0452*/ 	.byte	0xff
	.zero		1


	//   ....[49]....
        /*0454*/ 	.word	0x00002fc0
        /*0458*/ 	.word	0x00000002
        /*045c*/ 	.word	0x000000e0
        /*0460*/ 	.short	0x010a
        /*0462*/ 	.byte	0xff
	.zero		1


	//   ....[50]....
        /*0464*/ 	.word	0x00003030
        /*0468*/ 	.word	0x00000002
        /*046c*/ 	.word	0x00000000
        /*0470*/ 	.short	0x0101
        /*0472*/ 	.byte	0xff
	.zero		1


	//   ....[51]....
        /*0474*/ 	.word	0x00003050
        /*0478*/ 	.word	0x000000ff
        /*047c*/ 	.word	0x000000b0
        /*0480*/ 	.short	0x010a
        /*0482*/ 	.byte	0x04
	.zero		1


	//   ....[52]....
        /*0484*/ 	.word	0x00003170
        /*0488*/ 	.word	0x00000002
        /*048c*/ 	.word	0x000000a0
        /*0490*/ 	.short	0x010a
        /*0492*/ 	.byte	0xff
	.zero		1


	//   ....[53]....
        /*0494*/ 	.word	0x00003270
        /*0498*/ 	.word	0x00000002
        /*049c*/ 	.word	0x00000000
        /*04a0*/ 	.short	0x0101
        /*04a2*/ 	.byte	0xff
	.zero		1


	//   ....[54]....
        /*04a4*/ 	.word	0x00003300
        /*04a8*/ 	.word	0x000000ff
        /*04ac*/ 	.word	0x000000b0
        /*04b0*/ 	.short	0x0106
        /*04b2*/ 	.byte	0x04
	.zero		1


	//   ....[55]....
        /*04b4*/ 	.word	0x00003320
        /*04b8*/ 	.word	0x000000ff
        /*04bc*/ 	.word	0x000000b0
        /*04c0*/ 	.short	0x010a
        /*04c2*/ 	.byte	0x04
	.zero		1


	//   ....[56]....
        /*04c4*/ 	.word	0x000033b0
        /*04c8*/ 	.word	0x000000ff
        /*04cc*/ 	.word	0x000000b0
        /*04d0*/ 	.short	0x0106
        /*04d2*/ 	.byte	0x07
	.zero		1


	//   ....[57]....
        /*04d4*/ 	.word	0x000033f0
        /*04d8*/ 	.word	0x00000000
        /*04dc*/ 	.word	0x000000b0
        /*04e0*/ 	.short	0x010a
        /*04e2*/ 	.byte	0xff
	.zero		1


	//   ....[58]....
        /*04e4*/ 	.word	0x00003630
        /*04e8*/ 	.word	0x000000ff
        /*04ec*/ 	.word	0x00000008
        /*04f0*/ 	.short	0x010a
        /*04f2*/ 	.byte	0x05
	.zero		1


	//   ....[59]....
        /*04f4*/ 	.word	0x00003650
        /*04f8*/ 	.word	0x000000ff
        /*04fc*/ 	.word	0x00000008
        /*0500*/ 	.short	0x010a
        /*0502*/ 	.byte	0x05
	.zero		1


	//   ....[60]....
        /*0504*/ 	.word	0x000037e0
        /*0508*/ 	.word	0x000000ff
        /*050c*/ 	.word	0x00000008
        /*0510*/ 	.short	0x010a
        /*0512*/ 	.byte	0x05
	.zero		1


	//   ....[61]....
        /*0514*/ 	.word	0x00003800
        /*0518*/ 	.word	0x000000ff
        /*051c*/ 	.word	0x00000008
        /*0520*/ 	.short	0x010a
        /*0522*/ 	.byte	0x05
	.zero		1


	//   ....[62]....
        /*0524*/ 	.word	0x000038c0
        /*0528*/ 	.word	0x000000ff
        /*052c*/ 	.word	0x00000000
        /*0530*/ 	.short	0x0101
        /*0532*/ 	.byte	0x04
	.zero		1


	//   ....[63]....
        /*0534*/ 	.word	0x00003c00
        /*0538*/ 	.word	0x00000000
        /*053c*/ 	.word	0x000000a0
        /*0540*/ 	.short	0x010a
        /*0542*/ 	.byte	0xff
	.zero		1


	//   ....[64]....
        /*0544*/ 	.word	0x00003cc0
        /*0548*/ 	.word	0x00000000
        /*054c*/ 	.word	0x00000000
        /*0550*/ 	.short	0x0101
        /*0552*/ 	.byte	0xff
	.zero		1


	//   ....[65]....
        /*0554*/ 	.word	0x00003d80
        /*0558*/ 	.word	0x000000ff
        /*055c*/ 	.word	0x00000000
        /*0560*/ 	.short	0x010a
        /*0562*/ 	.byte	0x04
	.zero		1


	//   ....[66]....
        /*0564*/ 	.word	0x00003d90
        /*0568*/ 	.word	0x000000ff
        /*056c*/ 	.word	0x000000d0
        /*0570*/ 	.short	0x010a
        /*0572*/ 	.byte	0x1f
	.zero		1


	//   ....[67]....
        /*0574*/ 	.word	0x00003e40
        /*0578*/ 	.word	0x000000ff
        /*057c*/ 	.word	0x00000000
        /*0580*/ 	.short	0x010a
        /*0582*/ 	.byte	0x05
	.zero		1


	//   ....[68]....
        /*0584*/ 	.word	0x00003f70
        /*0588*/ 	.word	0x000000ff
        /*058c*/ 	.word	0x00000000
        /*0590*/ 	.short	0x010a
        /*0592*/ 	.byte	0x04
	.zero		1


	//   ....[69]....
        /*0594*/ 	.word	0x00004270
        /*0598*/ 	.word	0x000000ff
        /*059c*/ 	.word	0x00000000
        /*05a0*/ 	.short	0x010a
        /*05a2*/ 	.byte	0x04
	.zero		1


	//   ....[70]....
        /*05a4*/ 	.word	0x00004310
        /*05a8*/ 	.word	0x00000000
        /*05ac*/ 	.word	0x00000000
        /*05b0*/ 	.short	0x010a
        /*05b2*/ 	.byte	0xff
	.zero		1


	//   ....[71]....
        /*05b4*/ 	.word	0x00004350
        /*05b8*/ 	.word	0x00000000
        /*05bc*/ 	.word	0x00000000
        /*05c0*/ 	.short	0x010a
        /*05c2*/ 	.byte	0xff
	.zero		1


	//   ....[72]....
        /*05c4*/ 	.word	0x000043c0
        /*05c8*/ 	.word	0x000000ff
        /*05cc*/ 	.word	0x00000000
        /*05d0*/ 	.short	0x0101
        /*05d2*/ 	.byte	0x04
	.zero		1


	//   ....[73]....
        /*05d4*/ 	.word	0x00004400
        /*05d8*/ 	.word	0x000000ff
        /*05dc*/ 	.word	0x00000100
        /*05e0*/ 	.short	0x010a
        /*05e2*/ 	.byte	0x1a
	.zero		1


	//   ....[74]....
        /*05e4*/ 	.word	0x00004450
        /*05e8*/ 	.word	0x000000ff
        /*05ec*/ 	.word	0x00000000
        /*05f0*/ 	.short	0x0101
        /*05f2*/ 	.byte	0x04
	.zero		1


	//   ....[75]....
        /*05f4*/ 	.word	0x000048d0
        /*05f8*/ 	.word	0x0000000c
        /*05fc*/ 	.word	0x000000a0
        /*0600*/ 	.short	0x010a
        /*0602*/ 	.byte	0xff
	.zero		1


	//   ....[76]....
        /*0604*/ 	.word	0x00004a40
        /*0608*/ 	.word	0x00000000
        /*060c*/ 	.word	0x00000000
        /*0610*/ 	.short	0x0101
        /*0612*/ 	.byte	0xff
	.zero		1


	//   ....[77]....
        /*0614*/ 	.word	0x00004ee0
        /*0618*/ 	.word	0x000000ff
        /*061c*/ 	.word	0x00000098
        /*0620*/ 	.short	0x010a
        /*0622*/ 	.byte	0x15
	.zero		1


	//   ....[78]....
        /*0624*/ 	.word	0x00005060
        /*0628*/ 	.word	0x000000ff
        /*062c*/ 	.word	0x00000070
        /*0630*/ 	.short	0x010a
        /*0632*/ 	.byte	0x15
	.zero		1


	//   ....[79]....
        /*0634*/ 	.word	0x000051e0
        /*0638*/ 	.word	0x000000ff
        /*063c*/ 	.word	0x00000050
        /*0640*/ 	.short	0x010b
        /*0642*/ 	.byte	0x15
	.zero		1


	//   ....[80]....
        /*0644*/ 	.word	0x000051f0
        /*0648*/ 	.word	0x000000ff
        /*064c*/ 	.word	0x00000000
        /*0650*/ 	.short	0x0101
        /*0652*/ 	.byte	0x06
	.zero		1


	//   ....[81]....
        /*0654*/ 	.word	0x00005200
        /*0658*/ 	.word	0x000000ff
        /*065c*/ 	.word	0x00000078
        /*0660*/ 	.short	0x010a
        /*0662*/ 	.byte	0x15
	.zero		1


	//   ....[82]....
        /*0664*/ 	.word	0x00005340
        /*0668*/ 	.word	0x000000ff
        /*066c*/ 	.word	0x00000058
        /*0670*/ 	.short	0x010b
        /*0672*/ 	.byte	0x15
	.zero		1


	//   ....[83]....
        /*0674*/ 	.word	0x00005350
        /*0678*/ 	.word	0x000000ff
        /*067c*/ 	.word	0x00000000
        /*0680*/ 	.short	0x0101
        /*0682*/ 	.byte	0x07
	.zero		1


	//   ....[84]....
        /*0684*/ 	.word	0x00005360
        /*0688*/ 	.word	0x000000ff
        /*068c*/ 	.word	0x00000080
        /*0690*/ 	.short	0x010a
        /*0692*/ 	.byte	0x15
	.zero		1


	//   ....[85]....
        /*0694*/ 	.word	0x000054b0
        /*0698*/ 	.word	0x000000ff
        /*069c*/ 	.word	0x00000060
        /*06a0*/ 	.short	0x010b
        /*06a2*/ 	.byte	0x15
	.zero		1


	//   ....[86]....
        /*06a4*/ 	.word	0x000054c0
        /*06a8*/ 	.word	0x000000ff
        /*06ac*/ 	.word	0x00000000
        /*06b0*/ 	.short	0x0101
        /*06b2*/ 	.byte	0x1d
	.zero		1


	//   ....[87]....
        /*06b4*/ 	.word	0x000054d0
        /*06b8*/ 	.word	0x000000ff
        /*06bc*/ 	.word	0x00000088
        /*06c0*/ 	.short	0x010a
        /*06c2*/ 	.byte	0x15
	.zero		1


	//   ....[88]....
        /*06c4*/ 	.word	0x00005630
        /*06c8*/ 	.word	0x000000ff
        /*06cc*/ 	.word	0x00000068
        /*06d0*/ 	.short	0x010b
        /*06d2*/ 	.byte	0x15
	.zero		1


	//   ....[89]....
        /*06d4*/ 	.word	0x00005640
        /*06d8*/ 	.word	0x000000ff
        /*06dc*/ 	.word	0x00000000
        /*06e0*/ 	.short	0x0101
        /*06e2*/ 	.byte	0x18
	.zero		1


	//   ....[90]....
        /*06e4*/ 	.word	0x00005650
        /*06e8*/ 	.word	0x000000ff
        /*06ec*/ 	.word	0x00000070
        /*06f0*/ 	.short	0x010a
        /*06f2*/ 	.byte	0x15
	.zero		1


	//   ....[91]....
        /*06f4*/ 	.word	0x000057b0
        /*06f8*/ 	.word	0x000000ff
        /*06fc*/ 	.word	0x00000050
        /*0700*/ 	.short	0x010b
        /*0702*/ 	.byte	0x15
	.zero		1


	//   ....[92]....
        /*0704*/ 	.word	0x000057c0
        /*0708*/ 	.word	0x000000ff
        /*070c*/ 	.word	0x00000000
        /*0710*/ 	.short	0x0101
        /*0712*/ 	.byte	0x06
	.zero		1


	//   ....[93]....
        /*0714*/ 	.word	0x000057d0
        /*0718*/ 	.word	0x000000ff
        /*071c*/ 	.word	0x00000078
        /*0720*/ 	.short	0x010a
        /*0722*/ 	.byte	0x15
	.zero		1


	//   ....[94]....
        /*0724*/ 	.word	0x00005930
        /*0728*/ 	.word	0x000000ff
        /*072c*/ 	.word	0x00000058
        /*0730*/ 	.short	0x010b
        /*0732*/ 	.byte	0x15
	.zero		1


	//   ....[95]....
        /*0734*/ 	.word	0x00005940
        /*0738*/ 	.word	0x000000ff
        /*073c*/ 	.word	0x00000000
        /*0740*/ 	.short	0x0101
        /*0742*/ 	.byte	0x07
	.zero		1


	//   ....[96]....
        /*0744*/ 	.word	0x00005950
        /*0748*/ 	.word	0x000000ff
        /*074c*/ 	.word	0x00000080
        /*0750*/ 	.short	0x010a
        /*0752*/ 	.byte	0x15
	.zero		1


	//   ....[97]....
        /*0754*/ 	.word	0x00005aa0
        /*0758*/ 	.word	0x000000ff
        /*075c*/ 	.word	0x00000060
        /*0760*/ 	.short	0x010b
        /*0762*/ 	.byte	0x15
	.zero		1


	//   ....[98]....
        /*0764*/ 	.word	0x00005ab0
        /*0768*/ 	.word	0x000000ff
        /*076c*/ 	.word	0x00000000
        /*0770*/ 	.short	0x0101
        /*0772*/ 	.byte	0x1d
	.zero		1


	//   ....[99]....
        /*0774*/ 	.word	0x00005ac0
        /*0778*/ 	.word	0x000000ff
        /*077c*/ 	.word	0x00000088
        /*0780*/ 	.short	0x010a
        /*0782*/ 	.byte	0x15
	.zero		1


	//   ....[100]....
        /*0784*/ 	.word	0x00005cb0
        /*0788*/ 	.word	0x000000ff
        /*078c*/ 	.word	0x00000068
        /*0790*/ 	.short	0x010b
        /*0792*/ 	.byte	0x15
	.zero		1


	//   ....[101]....
        /*0794*/ 	.word	0x00005cc0
        /*0798*/ 	.word	0x000000ff
        /*079c*/ 	.word	0x00000000
        /*07a0*/ 	.short	0x0101
        /*07a2*/ 	.byte	0x18
	.zero		1


	//   ....[102]....
        /*07a4*/ 	.word	0x00005ce0
        /*07a8*/ 	.word	0x000000ff
        /*07ac*/ 	.word	0x00000070
        /*07b0*/ 	.short	0x010a
        /*07b2*/ 	.byte	0x15
	.zero		1


	//   ....[103]....
        /*07b4*/ 	.word	0x00005d00
        /*07b8*/ 	.word	0x000000ff
        /*07bc*/ 	.word	0x00000078
        /*07c0*/ 	.short	0x010a
        /*07c2*/ 	.byte	0x15
	.zero		1


	//   ....[104]....
        /*07c4*/ 	.word	0x00005d20
        /*07c8*/ 	.word	0x000000ff
        /*07cc*/ 	.word	0x00000080
        /*07d0*/ 	.short	0x010a
        /*07d2*/ 	.byte	0x15
	.zero		1


	//   ....[105]....
        /*07d4*/ 	.word	0x00005d70
        /*07d8*/ 	.word	0x00000002
        /*07dc*/ 	.word	0x00000088
        /*07e0*/ 	.short	0x010a
        /*07e2*/ 	.byte	0xff
	.zero		1


	//   ....[106]....
        /*07e4*/ 	.word	0x000060b0
        /*07e8*/ 	.word	0x00000000
        /*07ec*/ 	.word	0x000000a0
        /*07f0*/ 	.short	0x010a
        /*07f2*/ 	.byte	0xff
	.zero		1


	//   ....[107]....
        /*07f4*/ 	.word	0x00006180
        /*07f8*/ 	.word	0x00000000
        /*07fc*/ 	.word	0x00000000
        /*0800*/ 	.short	0x0101
        /*0802*/ 	.byte	0xff
	.zero		1


	//   ....[108]....
        /*0804*/ 	.word	0x00006dc0
        /*0808*/ 	.word	0x000000ff
        /*080c*/ 	.word	0x00000050
        /*0810*/ 	.short	0x010a
        /*0812*/ 	.byte	0x2b
	.zero		1


	//   ....[109]....
        /*0814*/ 	.word	0x00006ed0
        /*0818*/ 	.word	0x0000006e
        /*081c*/ 	.word	0x000000c0
        /*0820*/ 	.short	0x010a
        /*0822*/ 	.byte	0xff
	.zero		1


	//   ....[110]....
        /*0824*/ 	.word	0x00007040
        /*0828*/ 	.word	0x000000ff
        /*082c*/ 	.word	0x00000050
        /*0830*/ 	.short	0x010a
        /*0832*/ 	.byte	0x2b
	.zero		1


	//   ....[111]....
        /*0834*/ 	.word	0x00007170
        /*0838*/ 	.word	0x0000006e
        /*083c*/ 	.word	0x000000c0
        /*0840*/ 	.short	0x010a
        /*0842*/ 	.byte	0xff
	.zero		1


	//   ....[112]....
        /*0844*/ 	.word	0x00007980
        /*0848*/ 	.word	0x00000000
        /*084c*/ 	.word	0x00000000
        /*0850*/ 	.short	0x0101
        /*0852*/ 	.byte	0xff
	.zero		1


	//   ....[113]....
        /*0854*/ 	.word	0x00007990
        /*0858*/ 	.word	0x00000002
        /*085c*/ 	.word	0x00000050
        /*0860*/ 	.short	0x010a
        /*0862*/ 	.byte	0xff
	.zero		1


	//   ....[114]....
        /*0864*/ 	.word	0x00007a70
        /*0868*/ 	.word	0x00000002
        /*086c*/ 	.word	0x00000050
        /*0870*/ 	.short	0x010a
        /*0872*/ 	.byte	0xff
	.zero		1


	//   ....[115]....
        /*0874*/ 	.word	0x000083a0
        /*0878*/ 	.word	0x00000075
        /*087c*/ 	.word	0x00000000
        /*0880*/ 	.short	0x0101
        /*0882*/ 	.byte	0xff
	.zero		1


	//   ....[116]....
        /*0884*/ 	.word	0x000083c0
        /*0888*/ 	.word	0x00000000
        /*088c*/ 	.word	0x00000050
        /*0890*/ 	.short	0x010a
        /*0892*/ 	.byte	0xff
	.zero		1


	//   ....[117]....
        /*0894*/ 	.word	0x00008490
        /*0898*/ 	.word	0x00000000
        /*089c*/ 	.word	0x00000050
        /*08a0*/ 	.short	0x010a
        /*08a2*/ 	.byte	0xff
	.zero		1


	//   ....[118]....
        /*08a4*/ 	.word	0x00008dc0
        /*08a8*/ 	.word	0x00000075
        /*08ac*/ 	.word	0x00000000
        /*08b0*/ 	.short	0x0101
        /*08b2*/ 	.byte	0xff
	.zero		1


	//   ....[119]....
        /*08b4*/ 	.word	0x00008de0
        /*08b8*/ 	.word	0x00000000
        /*08bc*/ 	.word	0x00000050
        /*08c0*/ 	.short	0x010a
        /*08c2*/ 	.byte	0xff
	.zero		1


	//   ....[120]....
        /*08c4*/ 	.word	0x00008ec0
        /*08c8*/ 	.word	0x00000000
        /*08cc*/ 	.word	0x00000050
        /*08d0*/ 	.short	0x010a
        /*08d2*/ 	.byte	0xff
	.zero		1


	//   ....[121]....
        /*08d4*/ 	.word	0x00009810
        /*08d8*/ 	.word	0x00000076
        /*08dc*/ 	.word	0x00000000
        /*08e0*/ 	.short	0x0101
        /*08e2*/ 	.byte	0xff
	.zero		1


	//   ....[122]....
        /*08e4*/ 	.word	0x00009830
        /*08e8*/ 	.word	0x00000000
        /*08ec*/ 	.word	0x00000050
        /*08f0*/ 	.short	0x010a
        /*08f2*/ 	.byte	0xff
	.zero		1


	//   ....[123]....
        /*08f4*/ 	.word	0x00009900
        /*08f8*/ 	.word	0x00000000
        /*08fc*/ 	.word	0x00000050
        /*0900*/ 	.short	0x010a
        /*0902*/ 	.byte	0xff
	.zero		1


	//   ....[124]....
        /*0904*/ 	.word	0x0000a2a0
        /*0908*/ 	.word	0x00000076
        /*090c*/ 	.word	0x00000000
        /*0910*/ 	.short	0x0101
        /*0912*/ 	.byte	0xff
	.zero		1


	//   ....[125]....
        /*0914*/ 	.word	0x0000a2c0
        /*0918*/ 	.word	0x00000000
        /*091c*/ 	.word	0x00000050
        /*0920*/ 	.short	0x010a
        /*0922*/ 	.byte	0xff
	.zero		1


	//   ....[126]....
        /*0924*/ 	.word	0x0000a390
        /*0928*/ 	.word	0x00000000
        /*092c*/ 	.word	0x00000050
        /*0930*/ 	.short	0x010a
        /*0932*/ 	.byte	0xff
	.zero		1


	//   ....[127]....
        /*0934*/ 	.word	0x0000ad00
        /*0938*/ 	.word	0x00000076
        /*093c*/ 	.word	0x00000000
        /*0940*/ 	.short	0x0101
        /*0942*/ 	.byte	0xff
	.zero		1


	//   ....[128]....
        /*0944*/ 	.word	0x0000ad20
        /*0948*/ 	.word	0x00000000
        /*094c*/ 	.word	0x00000050
        /*0950*/ 	.short	0x010a
        /*0952*/ 	.byte	0xff
	.zero		1


	//   ....[129]....
        /*0954*/ 	.word	0x0000adf0
        /*0958*/ 	.word	0x00000000
        /*095c*/ 	.word	0x00000050
        /*0960*/ 	.short	0x010a
        /*0962*/ 	.byte	0xff
	.zero		1


	//   ....[130]....
        /*0964*/ 	.word	0x0000b760
        /*0968*/ 	.word	0x00000076
        /*096c*/ 	.word	0x00000000
        /*0970*/ 	.short	0x0101
        /*0972*/ 	.byte	0xff
	.zero		1


	//   ....[131]....
        /*0974*/ 	.word	0x0000b780
        /*0978*/ 	.word	0x00000000
        /*097c*/ 	.word	0x00000050
        /*0980*/ 	.short	0x010a
        /*0982*/ 	.byte	0xff
	.zero		1


	//   ....[132]....
        /*0984*/ 	.word	0x0000b850
        /*0988*/ 	.word	0x00000000
        /*098c*/ 	.word	0x00000050
        /*0990*/ 	.short	0x010a
        /*0992*/ 	.byte	0xff
	.zero		1


	//   ....[133]....
        /*0994*/ 	.word	0x0000bb40
        /*0998*/ 	.word	0x0000006e
        /*099c*/ 	.word	0x00000000
        /*09a0*/ 	.short	0x0101
        /*09a2*/ 	.byte	0xff
	.zero		1


	//   ....[134]....
        /*09a4*/ 	.word	0x0000c1c0
        /*09a8*/ 	.word	0x00000000
        /*09ac*/ 	.word	0x00000000
        /*09b0*/ 	.short	0x0101
        /*09b2*/ 	.byte	0xff
	.zero		1


	//   ....[135]....
        /*09b4*/ 	.word	0x0000c480
        /*09b8*/ 	.word	0x000000ff
        /*09bc*/ 	.word	0x00000000
        /*09c0*/ 	.short	0x0101
        /*09c2*/ 	.byte	0x06
	.zero		1


	//   ....[136]....
        /*09c4*/ 	.word	0x0000c4a0
        /*09c8*/ 	.word	0x00000000
        /*09cc*/ 	.word	0x000000f0
        /*09d0*/ 	.short	0x010a
        /*09d2*/ 	.byte	0xff
	.zero		1


	//   ....[137]....
        /*09d4*/ 	.word	0x0000c500
        /*09d8*/ 	.word	0x00000000
        /*09dc*/ 	.word	0x00000028
        /*09e0*/ 	.short	0x010a
        /*09e2*/ 	.byte	0xff
	.zero		1


	//   ....[138]....
        /*09e4*/ 	.word	0x0000c560
        /*09e8*/ 	.word	0x00000000
        /*09ec*/ 	.word	0x00000028
        /*09f0*/ 	.short	0x010a
        /*09f2*/ 	.byte	0xff
	.zero		1


	//   ....[139]....
        /*09f4*/ 	.word	0x0000c5b0
        /*09f8*/ 	.word	0x00000003
        /*09fc*/ 	.word	0x000000a0
        /*0a00*/ 	.short	0x010a
        /*0a02*/ 	.byte	0xff
	.zero		1


	//   ....[140]....
        /*0a04*/ 	.word	0x0000c610
        /*0a08*/ 	.word	0x00000000
        /*0a0c*/ 	.word	0x00000000
        /*0a10*/ 	.short	0x010a
        /*0a12*/ 	.byte	0xff
	.zero		1


	//   ....[141]....
        /*0a14*/ 	.word	0x0000c670
        /*0a18*/ 	.word	0x00000000
        /*0a1c*/ 	.word	0x00000000
        /*0a20*/ 	.short	0x010a
        /*0a22*/ 	.byte	0xff
	.zero		1


	//   ....[142]....
        /*0a24*/ 	.word	0x0000c6d0
        /*0a28*/ 	.word	0x00000000
        /*0a2c*/ 	.word	0x00000000
        /*0a30*/ 	.short	0x010a
        /*0a32*/ 	.byte	0xff
	.zero		1


	//   ....[143]....
        /*0a34*/ 	.word	0x0000c730
        /*0a38*/ 	.word	0x00000000
        /*0a3c*/ 	.word	0x00000000
        /*0a40*/ 	.short	0x010a
        /*0a42*/ 	.byte	0xff
	.zero		1


	//   ....[144]....
        /*0a44*/ 	.word	0x0000c780
        /*0a48*/ 	.word	0x00000002
        /*0a4c*/ 	.word	0x000000e0
        /*0a50*/ 	.short	0x010a
        /*0a52*/ 	.byte	0xff
	.zero		1


	//   ....[145]....
        /*0a54*/ 	.word	0x0000c7e0
        /*0a58*/ 	.word	0x00000002
        /*0a5c*/ 	.word	0x000000b0
        /*0a60*/ 	.short	0x010a
        /*0a62*/ 	.byte	0xff
	.zero		1


	//   ....[146]....
        /*0a64*/ 	.word	0x0000c830
        /*0a68*/ 	.word	0x00000002
        /*0a6c*/ 	.word	0x000000a0
        /*0a70*/ 	.short	0x010a
        /*0a72*/ 	.byte	0xff
	.zero		1


	//   ....[147]....
        /*0a74*/ 	.word	0x0000c890
        /*0a78*/ 	.word	0x00000000
        /*0a7c*/ 	.word	0x000000b0
        /*0a80*/ 	.short	0x010a
        /*0a82*/ 	.byte	0xff
	.zero		1


	//   ....[148]....
        /*0a84*/ 	.word	0x0000c8f0
        /*0a88*/ 	.word	0x00000005
        /*0a8c*/ 	.word	0x00000008
        /*0a90*/ 	.short	0x010a
        /*0a92*/ 	.byte	0xff
	.zero		1


	//   ....[149]....
        /*0a94*/ 	.word	0x0000c9d0
        /*0a98*/ 	.word	0x00000000
        /*0a9c*/ 	.word	0x00000008
        /*0aa0*/ 	.short	0x010a
        /*0aa2*/ 	.byte	0xff
	.zero		1


	//   ....[150]....
        /*0aa4*/ 	.word	0x0000ca20
        /*0aa8*/ 	.word	0x00000000
        /*0aac*/ 	.word	0x000000a0
        /*0ab0*/ 	.short	0x010a
        /*0ab2*/ 	.byte	0xff
	.zero		1


	//   ....[151]....
        /*0ab4*/ 	.word	0x0000ca80
        /*0ab8*/ 	.word	0x00000000
        /*0abc*/ 	.word	0x000000d0
        /*0ac0*/ 	.short	0x010a
        /*0ac2*/ 	.byte	0xff
	.zero		1


	//   ....[152]....
        /*0ac4*/ 	.word	0x0000cae0
        /*0ac8*/ 	.word	0x00000000
        /*0acc*/ 	.word	0x00000000
        /*0ad0*/ 	.short	0x010a
        /*0ad2*/ 	.byte	0xff
	.zero		1


	//   ....[153]....
        /*0ad4*/ 	.word	0x0000cb40
        /*0ad8*/ 	.word	0x00000000
        /*0adc*/ 	.word	0x00000000
        /*0ae0*/ 	.short	0x010a
        /*0ae2*/ 	.byte	0xff
	.zero		1


	//   ....[154]....
        /*0ae4*/ 	.word	0x0000cba0
        /*0ae8*/ 	.word	0x00000000
        /*0aec*/ 	.word	0x00000100
        /*0af0*/ 	.short	0x010a
        /*0af2*/ 	.byte	0xff
	.zero		1


	//   ....[155]....
        /*0af4*/ 	.word	0x0000cbf0
        /*0af8*/ 	.word	0x0000000c
        /*0afc*/ 	.word	0x000000a0
        /*0b00*/ 	.short	0x010a
        /*0b02*/ 	.byte	0xff
	.zero		1


	//   ....[156]....
        /*0b04*/ 	.word	0x0000cc50
        /*0b08*/ 	.word	0x00000000
        /*0b0c*/ 	.word	0x00000098
        /*0b10*/ 	.short	0x010a
        /*0b12*/ 	.byte	0xff
	.zero		1


	//   ....[157]....
        /*0b14*/ 	.word	0x0000ccb0
        /*0b18*/ 	.word	0x00000000
        /*0b1c*/ 	.word	0x00000070
        /*0b20*/ 	.short	0x010a
        /*0b22*/ 	.byte	0xff
	.zero		1


	//   ....[158]....
        /*0b24*/ 	.word	0x0000cd10
        /*0b28*/ 	.word	0x00000000
        /*0b2c*/ 	.word	0x00000078
        /*0b30*/ 	.short	0x010a
        /*0b32*/ 	.byte	0xff
	.zero		1


	//   ....[159]....
        /*0b34*/ 	.word	0x0000cd70
        /*0b38*/ 	.word	0x00000000
        /*0b3c*/ 	.word	0x00000080
        /*0b40*/ 	.short	0x010a
        /*0b42*/ 	.byte	0xff
	.zero		1


	//   ....[160]....
        /*0b44*/ 	.word	0x0000cdd0
        /*0b48*/ 	.word	0x00000000
        /*0b4c*/ 	.word	0x00000088
        /*0b50*/ 	.short	0x010a
        /*0b52*/ 	.byte	0xff
	.zero		1


	//   ....[161]....
        /*0b54*/ 	.word	0x0000ce30
        /*0b58*/ 	.word	0x00000000
        /*0b5c*/ 	.word	0x00000070
        /*0b60*/ 	.short	0x010a
        /*0b62*/ 	.byte	0xff
	.zero		1


	//   ....[162]....
        /*0b64*/ 	.word	0x0000ce90
        /*0b68*/ 	.word	0x00000000
        /*0b6c*/ 	.word	0x00000078
        /*0b70*/ 	.short	0x010a
        /*0b72*/ 	.byte	0xff
	.zero		1


	//   ....[163]....
        /*0b74*/ 	.word	0x0000cef0
        /*0b78*/ 	.word	0x00000000
        /*0b7c*/ 	.word	0x00000080
        /*0b80*/ 	.short	0x010a
        /*0b82*/ 	.byte	0xff
	.zero		1


	//   ....[164]....
        /*0b84*/ 	.word	0x0000cf50
        /*0b88*/ 	.word	0x00000000
        /*0b8c*/ 	.word	0x00000088
        /*0b90*/ 	.short	0x010a
        /*0b92*/ 	.byte	0xff
	.zero		1


	//   ....[165]....
        /*0b94*/ 	.word	0x0000cfb0
        /*0b98*/ 	.word	0x00000000
        /*0b9c*/ 	.word	0x00000070
        /*0ba0*/ 	.short	0x010a
        /*0ba2*/ 	.byte	0xff
	.zero		1


	//   ....[166]....
        /*0ba4*/ 	.word	0x0000d010
        /*0ba8*/ 	.word	0x00000000
        /*0bac*/ 	.word	0x00000078
        /*0bb0*/ 	.short	0x010a
        /*0bb2*/ 	.byte	0xff
	.zero		1


	//   ....[167]....
        /*0bb4*/ 	.word	0x0000d070
        /*0bb8*/ 	.word	0x00000002
        /*0bbc*/ 	.word	0x00000080
        /*0bc0*/ 	.short	0x010a
        /*0bc2*/ 	.byte	0xff
	.zero		1


	//   ....[168]....
        /*0bc4*/ 	.word	0x0000d0c0
        /*0bc8*/ 	.word	0x00000000
        /*0bcc*/ 	.word	0x000000a0
        /*0bd0*/ 	.short	0x010a
        /*0bd2*/ 	.byte	0xff
	.zero		1


	//   ....[169]....
        /*0bd4*/ 	.word	0x0000d120
        /*0bd8*/ 	.word	0x00000002
        /*0bdc*/ 	.word	0x00000050
        /*0be0*/ 	.short	0x010a
        /*0be2*/ 	.byte	0xff
	.zero		1


	//   ....[170]....
        /*0be4*/ 	.word	0x0000d170
        /*0be8*/ 	.word	0x0000006e
        /*0bec*/ 	.word	0x000000c0
        /*0bf0*/ 	.short	0x010a
        /*0bf2*/ 	.byte	0xff
	.zero		1


	//   ....[171]....
        /*0bf4*/ 	.word	0x0000d1c0
        /*0bf8*/ 	.word	0x00000002
        /*0bfc*/ 	.word	0x00000050
        /*0c00*/ 	.short	0x010a
        /*0c02*/ 	.byte	0xff
	.zero		1


	//   ....[172]....
        /*0c04*/ 	.word	0x0000d210
        /*0c08*/ 	.word	0x00000000
        /*0c0c*/ 	.word	0x00000050
        /*0c10*/ 	.short	0x010a
        /*0c12*/ 	.byte	0xff
	.zero		1


	//   ....[173]....
        /*0c14*/ 	.word	0x0000d260
        /*0c18*/ 	.word	0x00000000
        /*0c1c*/ 	.word	0x00000050
        /*0c20*/ 	.short	0x010a
        /*0c22*/ 	.byte	0xff
	.zero		1


	//   ....[174]....
        /*0c24*/ 	.word	0x0000d2b0
        /*0c28*/ 	.word	0x00000000
        /*0c2c*/ 	.word	0x00000050
        /*0c30*/ 	.short	0x010a
        /*0c32*/ 	.byte	0xff
	.zero		1


	//   ....[175]....
        /*0c34*/ 	.word	0x0000d300
        /*0c38*/ 	.word	0x00000000
        /*0c3c*/ 	.word	0x00000050
        /*0c40*/ 	.short	0x010a
        /*0c42*/ 	.byte	0xff
	.zero		1


	//   ....[176]....
        /*0c44*/ 	.word	0x0000d350
        /*0c48*/ 	.word	0x00000000
        /*0c4c*/ 	.word	0x00000050
        /*0c50*/ 	.short	0x010a
        /*0c52*/ 	.byte	0xff
	.zero		1


	//   ....[177]....
        /*0c54*/ 	.word	0x0000d3a0
        /*0c58*/ 	.word	0x00000000
        /*0c5c*/ 	.word	0x00000050
        /*0c60*/ 	.short	0x010a
        /*0c62*/ 	.byte	0xff
	.zero		1


	//----- nvinfo : EIATTR_NUM_MBARRIERS
	.align		4
.L_47:
        /*0c64*/ 	.byte	0x03, 0x38
        /*0c66*/ 	.short	0x0021


	//----- nvinfo : EIATTR_EXIT_INSTR_OFFSETS
	.align		4
        /*0c68*/ 	.byte	0x04, 0x1c
        /*0c6a*/ 	.short	(.L_49 - .L_48)


	//   ....[0]....
.L_48:
        /*0c6c*/ 	.word	0x00002ed0


	//   ....[1]....
        /*0c70*/ 	.word	0x000033c0


	//   ....[2]....
        /*0c74*/ 	.word	0x00003420


	//   ....[3]....
        /*0c78*/ 	.word	0x00004680


	//   ....[4]....
        /*0c7c*/ 	.word	0x00005da0


	//   ....[5]....
        /*0c80*/ 	.word	0x00005de0


	//   ....[6]....
        /*0c84*/ 	.word	0x0000c380


	//   ....[7]....
        /*0c88*/ 	.word	0x0000c3f0


	//   ....[8]....
        /*0c8c*/ 	.word	0x0000c420


	//   ....[9]....
        /*0c90*/ 	.word	0x0000c490


	//----- nvinfo : EIATTR_MAX_THREADS
	.align		4
.L_49:
        /*0c94*/ 	.byte	0x04, 0x05
        /*0c96*/ 	.short	(.L_51 - .L_50)
.L_50:
        /*0c98*/ 	.word	0x00000100
        /*0c9c*/ 	.word	0x00000001
        /*0ca0*/ 	.word	0x00000001


	//----- nvinfo : EIATTR_CRS_STACK_SIZE
	.align		4
.L_51:
        /*0ca4*/ 	.byte	0x04, 0x1e
        /*0ca6*/ 	.short	(.L_53 - .L_52)
.L_52:
        /*0ca8*/ 	.word	0x00000000


	//----- nvinfo : EIATTR_CBANK_PARAM_SIZE
	.align		4
.L_53:
        /*0cac*/ 	.byte	0x03, 0x19
        /*0cae*/ 	.short	0x0800


	//----- nvinfo : EIATTR_PARAM_CBANK
	.align		4
        /*0cb0*/ 	.byte	0x04, 0x0a
        /*0cb2*/ 	.short	(.L_55 - .L_54)
	.align		4
.L_54:
        /*0cb4*/ 	.word	index@(.nv.constant0._ZN7cutlass13device_kernelINS_4gemm6kernel13GemmUniversalIN4cute5tupleIJiiiiEEENS1_10collective13CollectiveMmaINS1_35MainloopSm100TmaUmmaWarpSpecializedILi5ELi2ELi2ENS5_IJNS4_1CILi4EEESB_NSA_ILi1EEEEEEEENS5_IJNSA_ILi256EEESF_NSA_ILi32EEEEEEfNS5_IJlSC_lEEEfSI_NS4_8TiledMMAINS4_8MMA_AtomIJNS4_23SM100_MMA_TF32_2x1SM_SSINS_10tfloat32_tESM_fLi256ELi256ELNS4_4UMMA5MajorE0ELSO_0ELNSN_7ScaleInE0ELSP_0EEEEEENS4_6LayoutINS5_IJSC_SC_SC_EEENS5_IJNSA_ILi0EEESU_SU_EEEEENS5_IJNS4_10UnderscoreESX_SX_EEEEENS4_28SM100_TMA_2SM_LOAD_MULTICASTENS4_14ComposedLayoutINS4_7SwizzleILi3ELi4ELi3EEENS4_18smem_ptr_flag_bitsILi32EEENSS_INS5_IJNSA_ILi8EEESG_EEENS5_IJSG_SC_EEEEEEEvNS4_8identityES10_S1A_vS1B_EENS_8epilogue10collective18CollectiveEpilogueINS1D_23Sm100TmaWarpSpecializedILi4ELi2ELi32ELb1ELb0EEEJNS5_IJNSA_ILi128EEESF_SG_EEENS5_IJNSS_IS1I_SC_EENSS_ISG_SC_EEEEEfSI_fSI_NS1D_6fusion15FusionCallbacksIS1H_NS1N_17LinearCombinationIffffLNS_15FloatRoundStyleE2EEES1J_S1M_JEEENS4_5SM1004TMEM4LOAD26SM100_TMEM_LOAD_32dp32b32xENS4_13SM90_TMA_LOADES1A_NS4_39AutoVectorizingCopyWithAssumedAlignmentILi128EEENS4_14SM90_TMA_STOREES1A_S1Z_S1Z_EEEvvEEEEvNT_6ParamsE)
        /*0cb8*/ 	.short	0x0380
        /*0cba*/ 	.short	0x0800


	//----- nvinfo : EIATTR_SW_WAR
	.align		4
.L_55:
        /*0cbc*/ 	.byte	0x04, 0x36
        /*0cbe*/ 	.short	(.L_57 - .L_56)
.L_56:
        /*0cc0*/ 	.word	0x00000008
.L_57:


//--------------------- .nv.callgraph             --------------------------
	.section	.nv.callgraph,"",@"SHT_CUDA_CALLGRAPH"
	.align	4
	.sectionentsize	8
	.align		4
        /*0000*/ 	.word	0x00000000
	.align		4
        /*0004*/ 	.word	0xffffffff
	.align		4
        /*0008*/ 	.word	index@(_ZN7cutlass13device_kernelINS_4gemm6kernel13GemmUniversalIN4cute5tupleIJiiiiEEENS1_10collective13CollectiveMmaINS1_35MainloopSm100TmaUmmaWarpSpecializedILi5ELi2ELi2ENS5_IJNS4_1CILi4EEESB_NSA_ILi1EEEEEEEENS5_IJNSA_ILi256EEESF_NSA_ILi32EEEEEEfNS5_IJlSC_lEEEfSI_NS4_8TiledMMAINS4_8MMA_AtomIJNS4_23SM100_MMA_TF32_2x1SM_SSINS_10tfloat32_tESM_fLi256ELi256ELNS4_4UMMA5MajorE0ELSO_0ELNSN_7ScaleInE0ELSP_0EEEEEENS4_6LayoutINS5_IJSC_SC_SC_EEENS5_IJNSA_ILi0EEESU_SU_EEEEENS5_IJNS4_10UnderscoreESX_SX_EEEEENS4_28SM100_TMA_2SM_LOAD_MULTICASTENS4_14ComposedLayoutINS4_7SwizzleILi3ELi4ELi3EEENS4_18smem_ptr_flag_bitsILi32EEENSS_INS5_IJNSA_ILi8EEESG_EEENS5_IJSG_SC_EEEEEEEvNS4_8identityES10_S1A_vS1B_EENS_8epilogue10collective18CollectiveEpilogueINS1D_23Sm100TmaWarpSpecializedILi4ELi2ELi32ELb1ELb0EEEJNS5_IJNSA_ILi128EEESF_SG_EEENS5_IJNSS_IS1I_SC_EENSS_ISG_SC_EEEEEfSI_fSI_NS1D_6fusion15FusionCallbacksIS1H_NS1N_17LinearCombinationIffffLNS_15FloatRoundStyleE2EEES1J_S1M_JEEENS4_5SM1004TMEM4LOAD26SM100_TMEM_LOAD_32dp32b32xENS4_13SM90_TMA_LOADES1A_NS4_39AutoVectorizingCopyWithAssumedAlignmentILi128EEENS4_14SM90_TMA_STOREES1A_S1Z_S1Z_EEEvvEEEEvNT_6ParamsE)
	.align		4
        /*000c*/ 	.word	index@(__assertfail)
	.align		4
        /*0010*/ 	.word	0x00000000
	.align		4
        /*0014*/ 	.word	0xfffffffe
	.align		4
        /*0018*/ 	.word	0x00000000
	.align		4
        /*001c*/ 	.word	0xfffffffd
	.align		4
        /*0020*/ 	.word	0x00000000
	.align		4
        /*0024*/ 	.word	0xfffffffc


//--------------------- .nv.constant4             --------------------------
	.section	.nv.constant4,"a",@progbits
	.align	8
	.align		8
.nv.constant4:
        /*0000*/ 	.dword	__assertfail
	.align		8
        /*0008*/ 	.dword	__unnamed_1
	.align		8
        /*0010*/ 	.dword	__unnamed_2
	.align		8
        /*0018*/ 	.dword	_ZN40_INTERNAL_9bfa5f4b_4_k_cu_2f7b1932_174284cuda3std3__45__cpo5beginE
	.align		8
        /*0020*/ 	.dword	_ZN40_INTERNAL_9bfa5f4b_4_k_cu_2f7b1932_174284cuda3std3__45__cpo3endE
	.align		8
        /*0028*/ 	.dword	_ZN40_INTERNAL_9bfa5f4b_4_k_cu_2f7b1932_174284cuda3std3__45__cpo6cbeginE
	.align		8
        /*0030*/ 	.dword	_ZN40_INTERNAL_9bfa5f4b_4_k_cu_2f7b1932_174284cuda3std3__45__cpo4cendE
	.align		8
        /*0038*/ 	.dword	_ZN40_INTERNAL_9bfa5f4b_4_k_cu_2f7b1932_174284cuda3std3__442_GLOBAL__N__9bfa5f4b_4_k_cu_2f7b1932_174286ignoreE
	.align		8
        /*0040*/ 	.dword	_ZN40_INTERNAL_9bfa5f4b_4_k_cu_2f7b1932_174284cuda3std3__419piecewise_constructE
	.align		8
        /*0048*/ 	.dword	_ZN40_INTERNAL_9bfa5f4b_4_k_cu_2f7b1932_174284cuda3std3__48in_placeE
	.align		8
        /*0050*/ 	.dword	_ZN40_INTERNAL_9bfa5f4b_4_k_cu_2f7b1932_174284cuda3std6ranges3__45__cpo4swapE
	.align		8
        /*0058*/ 	.dword	_ZN40_INTERNAL_9bfa5f4b_4_k_cu_2f7b1932_174284cuda3std6ranges3__45__cpo9iter_moveE
	.align		8
        /*0060*/ 	.dword	_ZN40_INTERNAL_9bfa5f4b_4_k_cu_2f7b1932_174284cute7productE
	.align		8
        /*0068*/ 	.dword	_ZN40_INTERNAL_9bfa5f4b_4_k_cu_2f7b1932_174284cute1_E
	.align		8
        /*0070*/ 	.dword	$str$25
	.align		8
        /*0078*/ 	.dword	$str$26
	.align		8
        /*0080*/ 	.dword	$str$27
	.align		8
        /*0088*/ 	.dword	$str$28


//--------------------- .text._ZN7cutlass13device_kernelINS_4gemm6kernel13GemmUniversalIN4cute5tupleIJiiiiEEENS1_10collective13CollectiveMmaINS1_35MainloopSm100TmaUmmaWarpSpecializedILi5ELi2ELi2ENS5_IJNS4_1CILi4EEESB_NSA_ILi1EEEEEEEENS5_IJNSA_ILi256EEESF_NSA_ILi32EEEEEEfNS5_IJlSC_lEEEfSI_NS4_8TiledMMAINS4_8MMA_AtomIJNS4_23SM100_MMA_TF32_2x1SM_SSINS_10tfloat32_tESM_fLi256ELi256ELNS4_4UMMA5MajorE0ELSO_0ELNSN_7ScaleInE0ELSP_0EEEEEENS4_6LayoutINS5_IJSC_SC_SC_EEENS5_IJNSA_ILi0EEESU_SU_EEEEENS5_IJNS4_10UnderscoreESX_SX_EEEEENS4_28SM100_TMA_2SM_LOAD_MULTICASTENS4_14ComposedLayoutINS4_7SwizzleILi3ELi4ELi3EEENS4_18smem_ptr_flag_bitsILi32EEENSS_INS5_IJNSA_ILi8EEESG_EEENS5_IJSG_SC_EEEEEEEvNS4_8identityES10_S1A_vS1B_EENS_8epilogue10collective18CollectiveEpilogueINS1D_23Sm100TmaWarpSpecializedILi4ELi2ELi32ELb1ELb0EEEJNS5_IJNSA_ILi128EEESF_SG_EEENS5_IJNSS_IS1I_SC_EENSS_ISG_SC_EEEEEfSI_fSI_NS1D_6fusion15FusionCallbacksIS1H_NS1N_17LinearCombinationIffffLNS_15FloatRoundStyleE2EEES1J_S1M_JEEENS4_5SM1004TMEM4LOAD26SM100_TMEM_LOAD_32dp32b32xENS4_13SM90_TMA_LOADES1A_NS4_39AutoVectorizingCopyWithAssumedAlignmentILi128EEENS4_14SM90_TMA_STOREES1A_S1Z_S1Z_EEEvvEEEEvNT_6ParamsE --------------------------
	.section	.text._ZN7cutlass13device_kernelINS_4gemm6kernel13GemmUniversalIN4cute5tupleIJiiiiEEENS1_10collective13CollectiveMmaINS1_35MainloopSm100TmaUmmaWarpSpecializedILi5ELi2ELi2ENS5_IJNS4_1CILi4EEESB_NSA_ILi1EEEEEEEENS5_IJNSA_ILi256EEESF_NSA_ILi32EEEEEEfNS5_IJlSC_lEEEfSI_NS4_8TiledMMAINS4_8MMA_AtomIJNS4_23SM100_MMA_TF32_2x1SM_SSINS_10tfloat32_tESM_fLi256ELi256ELNS4_4UMMA5MajorE0ELSO_0ELNSN_7ScaleInE0ELSP_0EEEEEENS4_6LayoutINS5_IJSC_SC_SC_EEENS5_IJNSA_ILi0EEESU_SU_EEEEENS5_IJNS4_10UnderscoreESX_SX_EEEEENS4_28SM100_TMA_2SM_LOAD_MULTICASTENS4_14ComposedLayoutINS4_7SwizzleILi3ELi4ELi3EEENS4_18smem_ptr_flag_bitsILi32EEENSS_INS5_IJNSA_ILi8EEESG_EEENS5_IJSG_SC_EEEEEEEvNS4_8identityES10_S1A_vS1B_EENS_8epilogue10collective18CollectiveEpilogueINS1D_23Sm100TmaWarpSpecializedILi4ELi2ELi32ELb1ELb0EEEJNS5_IJNSA_ILi128EEESF_SG_EEENS5_IJNSS_IS1I_SC_EENSS_ISG_SC_EEEEEfSI_fSI_NS1D_6fusion15FusionCallbacksIS1H_NS1N_17LinearCombinationIffffLNS_15FloatRoundStyleE2EEES1J_S1M_JEEENS4_5SM1004TMEM4LOAD26SM100_TMEM_LOAD_32dp32b32xENS4_13SM90_TMA_LOADES1A_NS4_39AutoVectorizingCopyWithAssumedAlignmentILi128EEENS4_14SM90_TMA_STOREES1A_S1Z_S1Z_EEEvvEEEEvNT_6ParamsE,"ax",@progbits
	.align	128
.text._ZN7cutlass13device_kernelINS_4gemm6kernel13GemmUniversalIN4cute5tupleIJiiiiEEENS1_10collective13CollectiveMmaINS1_35MainloopSm100TmaUmmaWarpSpecializedILi5ELi2ELi2ENS5_IJNS4_1CILi4EEESB_NSA_ILi1EEEEEEEENS5_IJNSA_ILi256EEESF_NSA_ILi32EEEEEEfNS5_IJlSC_lEEEfSI_NS4_8TiledMMAINS4_8MMA_AtomIJNS4_23SM100_MMA_TF32_2x1SM_SSINS_10tfloat32_tESM_fLi256ELi256ELNS4_4UMMA5MajorE0ELSO_0ELNSN_7ScaleInE0ELSP_0EEEEEENS4_6LayoutINS5_IJSC_SC_SC_EEENS5_IJNSA_ILi0EEESU_SU_EEEEENS5_IJNS4_10UnderscoreESX_SX_EEEEENS4_28SM100_TMA_2SM_LOAD_MULTICASTENS4_14ComposedLayoutINS4_7SwizzleILi3ELi4ELi3EEENS4_18smem_ptr_flag_bitsILi32EEENSS_INS5_IJNSA_ILi8EEESG_EEENS5_IJSG_SC_EEEEEEEvNS4_8identityES10_S1A_vS1B_EENS_8epilogue10collective18CollectiveEpilogueINS1D_23Sm100TmaWarpSpecializedILi4ELi2ELi32ELb1ELb0EEEJNS5_IJNSA_ILi128EEESF_SG_EEENS5_IJNSS_IS1I_SC_EENSS_ISG_SC_EEEEEfSI_fSI_NS1D_6fusion15FusionCallbacksIS1H_NS1N_17LinearCombinationIffffLNS_15FloatRoundStyleE2EEES1J_S1M_JEEENS4_5SM1004TMEM4LOAD26SM100_TMEM_LOAD_32dp32b32xENS4_13SM90_TMA_LOADES1A_NS4_39AutoVectorizingCopyWithAssumedAlignmentILi128EEENS4_14SM90_TMA_STOREES1A_S1Z_S1Z_EEEvvEEEEvNT_6ParamsE:
        .type           _ZN7cutlass13device_kernelINS_4gemm6kernel13GemmUniversalIN4cute5tupleIJiiiiEEENS1_10collective13CollectiveMmaINS1_35MainloopSm100TmaUmmaWarpSpecializedILi5ELi2ELi2ENS5_IJNS4_1CILi4EEESB_NSA_ILi1EEEEEEEENS5_IJNSA_ILi256EEESF_NSA_ILi32EEEEEEfNS5_IJlSC_lEEEfSI_NS4_8TiledMMAINS4_8MMA_AtomIJNS4_23SM100_MMA_TF32_2x1SM_SSINS_10tfloat32_tESM_fLi256ELi256ELNS4_4UMMA5MajorE0ELSO_0ELNSN_7ScaleInE0ELSP_0EEEEEENS4_6LayoutINS5_IJSC_SC_SC_EEENS5_IJNSA_ILi0EEESU_SU_EEEEENS5_IJNS4_10UnderscoreESX_SX_EEEEENS4_28SM100_TMA_2SM_LOAD_MULTICASTENS4_14ComposedLayoutINS4_7SwizzleILi3ELi4ELi3EEENS4_18smem_ptr_flag_bitsILi32EEENSS_INS5_IJNSA_ILi8EEESG_EEENS5_IJSG_SC_EEEEEEEvNS4_8identityES10_S1A_vS1B_EENS_8epilogue10collective18CollectiveEpilogueINS1D_23Sm100TmaWarpSpecializedILi4ELi2ELi32ELb1ELb0EEEJNS5_IJNSA_ILi128EEESF_SG_EEENS5_IJNSS_IS1I_SC_EENSS_ISG_SC_EEEEEfSI_fSI_NS1D_6fusion15FusionCallbacksIS1H_NS1N_17LinearCombinationIffffLNS_15FloatRoundStyleE2EEES1J_S1M_JEEENS4_5SM1004TMEM4LOAD26SM100_TMEM_LOAD_32dp32b32xENS4_13SM90_TMA_LOADES1A_NS4_39AutoVectorizingCopyWithAssumedAlignmentILi128EEENS4_14SM90_TMA_STOREES1A_S1Z_S1Z_EEEvvEEEEvNT_6ParamsE,@function
        .size           _ZN7cutlass13device_kernelINS_4gemm6kernel13GemmUniversalIN4cute5tupleIJiiiiEEENS1_10collective13CollectiveMmaINS1_35MainloopSm100TmaUmmaWarpSpecializedILi5ELi2ELi2ENS5_IJNS4_1CILi4EEESB_NSA_ILi1EEEEEEEENS5_IJNSA_ILi256EEESF_NSA_ILi32EEEEEEfNS5_IJlSC_lEEEfSI_NS4_8TiledMMAINS4_8MMA_AtomIJNS4_23SM100_MMA_TF32_2x1SM_SSINS_10tfloat32_tESM_fLi256ELi256ELNS4_4UMMA5MajorE0ELSO_0ELNSN_7ScaleInE0ELSP_0EEEEEENS4_6LayoutINS5_IJSC_SC_SC_EEENS5_IJNSA_ILi0EEESU_SU_EEEEENS5_IJNS4_10UnderscoreESX_SX_EEEEENS4_28SM100_TMA_2SM_LOAD_MULTICASTENS4_14ComposedLayoutINS4_7SwizzleILi3ELi4ELi3EEENS4_18smem_ptr_flag_bitsILi32EEENSS_INS5_IJNSA_ILi8EEESG_EEENS5_IJSG_SC_EEEEEEEvNS4_8identityES10_S1A_vS1B_EENS_8epilogue10collective18CollectiveEpilogueINS1D_23Sm100TmaWarpSpecializedILi4ELi2ELi32ELb1ELb0EEEJNS5_IJNSA_ILi128EEESF_SG_EEENS5_IJNSS_IS1I_SC_EENSS_ISG_SC_EEEEEfSI_fSI_NS1D_6fusion15FusionCallbacksIS1H_NS1N_17LinearCombinationIffffLNS_15FloatRoundStyleE2EEES1J_S1M_JEEENS4_5SM1004TMEM4LOAD26SM100_TMEM_LOAD_32dp32b32xENS4_13SM90_TMA_LOADES1A_NS4_39AutoVectorizingCopyWithAssumedAlignmentILi128EEENS4_14SM90_TMA_STOREES1A_S1Z_S1Z_EEEvvEEEEvNT_6ParamsE,(.L_x_238 - _ZN7cutlass13device_kernelINS_4gemm6kernel13GemmUniversalIN4cute5tupleIJiiiiEEENS1_10collective13CollectiveMmaINS1_35MainloopSm100TmaUmmaWarpSpecializedILi5ELi2ELi2ENS5_IJNS4_1CILi4EEESB_NSA_ILi1EEEEEEEENS5_IJNSA_ILi256EEESF_NSA_ILi32EEEEEEfNS5_IJlSC_lEEEfSI_NS4_8TiledMMAINS4_8MMA_AtomIJNS4_23SM100_MMA_TF32_2x1SM_SSINS_10tfloat32_tESM_fLi256ELi256ELNS4_4UMMA5MajorE0ELSO_0ELNSN_7ScaleInE0ELSP_0EEEEEENS4_6LayoutINS5_IJSC_SC_SC_EEENS5_IJNSA_ILi0EEESU_SU_EEEEENS5_IJNS4_10UnderscoreESX_SX_EEEEENS4_28SM100_TMA_2SM_LOAD_MULTICASTENS4_14ComposedLayoutINS4_7SwizzleILi3ELi4ELi3EEENS4_18smem_ptr_flag_bitsILi32EEENSS_INS5_IJNSA_ILi8EEESG_EEENS5_IJSG_SC_EEEEEEEvNS4_8identityES10_S1A_vS1B_EENS_8epilogue10collective18CollectiveEpilogueINS1D_23Sm100TmaWarpSpecializedILi4ELi2ELi32ELb1ELb0EEEJNS5_IJNSA_ILi128EEESF_SG_EEENS5_IJNSS_IS1I_SC_EENSS_ISG_SC_EEEEEfSI_fSI_NS1D_6fusion15FusionCallbacksIS1H_NS1N_17LinearCombinationIffffLNS_15FloatRoundStyleE2EEES1J_S1M_JEEENS4_5SM1004TMEM4LOAD26SM100_TMEM_LOAD_32dp32b32xENS4_13SM90_TMA_LOADES1A_NS4_39AutoVectorizingCopyWithAssumedAlignmentILi128EEENS4_14SM90_TMA_STOREES1A_S1Z_S1Z_EEEvvEEEEvNT_6ParamsE)
        .other          _ZN7cutlass13device_kernelINS_4gemm6kernel13GemmUniversalIN4cute5tupleIJiiiiEEENS1_10collective13CollectiveMmaINS1_35MainloopSm100TmaUmmaWarpSpecializedILi5ELi2ELi2ENS5_IJNS4_1CILi4EEESB_NSA_ILi1EEEEEEEENS5_IJNSA_ILi256EEESF_NSA_ILi32EEEEEEfNS5_IJlSC_lEEEfSI_NS4_8TiledMMAINS4_8MMA_AtomIJNS4_23SM100_MMA_TF32_2x1SM_SSINS_10tfloat32_tESM_fLi256ELi256ELNS4_4UMMA5MajorE0ELSO_0ELNSN_7ScaleInE0ELSP_0EEEEEENS4_6LayoutINS5_IJSC_SC_SC_EEENS5_IJNSA_ILi0EEESU_SU_EEEEENS5_IJNS4_10UnderscoreESX_SX_EEEEENS4_28SM100_TMA_2SM_LOAD_MULTICASTENS4_14ComposedLayoutINS4_7SwizzleILi3ELi4ELi3EEENS4_18smem_ptr_flag_bitsILi32EEENSS_INS5_IJNSA_ILi8EEESG_EEENS5_IJSG_SC_EEEEEEEvNS4_8identityES10_S1A_vS1B_EENS_8epilogue10collective18CollectiveEpilogueINS1D_23Sm100TmaWarpSpecializedILi4ELi2ELi32ELb1ELb0EEEJNS5_IJNSA_ILi128EEESF_SG_EEENS5_IJNSS_IS1I_SC_EENSS_ISG_SC_EEEEEfSI_fSI_NS1D_6fusion15FusionCallbacksIS1H_NS1N_17LinearCombinationIffffLNS_15FloatRoundStyleE2EEES1J_S1M_JEEENS4_5SM1004TMEM4LOAD26SM100_TMEM_LOAD_32dp32b32xENS4_13SM90_TMA_LOADES1A_NS4_39AutoVectorizingCopyWithAssumedAlignmentILi128EEENS4_14SM90_TMA_STOREES1A_S1Z_S1Z_EEEvvEEEEvNT_6ParamsE,@"STO_CUDA_ENTRY STV_DEFAULT"
_ZN7cutlass13device_kernelINS_4gemm6kernel13GemmUniversalIN4cute5tupleIJiiiiEEENS1_10collective13CollectiveMmaINS1_35MainloopSm100TmaUmmaWarpSpecializedILi5ELi2ELi2ENS5_IJNS4_1CILi4EEESB_NSA_ILi1EEEEEEEENS5_IJNSA_ILi256EEESF_NSA_ILi32EEEEEEfNS5_IJlSC_lEEEfSI_NS4_8TiledMMAINS4_8MMA_AtomIJNS4_23SM100_MMA_TF32_2x1SM_SSINS_10tfloat32_tESM_fLi256ELi256ELNS4_4UMMA5MajorE0ELSO_0ELNSN_7ScaleInE0ELSP_0EEEEEENS4_6LayoutINS5_IJSC_SC_SC_EEENS5_IJNSA_ILi0EEESU_SU_EEEEENS5_IJNS4_10UnderscoreESX_SX_EEEEENS4_28SM100_TMA_2SM_LOAD_MULTICASTENS4_14ComposedLayoutINS4_7SwizzleILi3ELi4ELi3EEENS4_18smem_ptr_flag_bitsILi32EEENSS_INS5_IJNSA_ILi8EEESG_EEENS5_IJSG_SC_EEEEEEEvNS4_8identityES10_S1A_vS1B_EENS_8epilogue10collective18CollectiveEpilogueINS1D_23Sm100TmaWarpSpecializedILi4ELi2ELi32ELb1ELb0EEEJNS5_IJNSA_ILi128EEESF_SG_EEENS5_IJNSS_IS1I_SC_EENSS_ISG_SC_EEEEEfSI_fSI_NS1D_6fusion15FusionCallbacksIS1H_NS1N_17LinearCombinationIffffLNS_15FloatRoundStyleE2EEES1J_S1M_JEEENS4_5SM1004TMEM4LOAD26SM100_TMEM_LOAD_32dp32b32xENS4_13SM90_TMA_LOADES1A_NS4_39AutoVectorizingCopyWithAssumedAlignmentILi128EEENS4_14SM90_TMA_STOREES1A_S1Z_S1Z_EEEvvEEEEvNT_6ParamsE:
[----:B------:R-:W1:Y:S01]  /*0000*/  LDC R1, c[0x0][0x37c] ;  /* 0x0000df00ff017b82 */ /* 0x000e620000000800 */
[----:B------:R-:W2:Y:S01]  /*0010*/  S2R R103, SR_TID.X ;  /* 0x0000000000677919 */ /* 0x000ea20000002100 */
[----:B------:R-:W3:Y:S06]  /*0020*/  LDCU.64 UR8, c[0x0][0x890] ;  /* 0x00011200ff0877ac */ /* 0x000eec0008000a00 */
[----:B------:R-:W4:Y:S01]  /*0030*/  S2UR UR52, SR_CgaCtaId ;  /* 0x00000000003479c3 */ /* 0x000f220000008800 */
[----:B------:R-:W-:Y:S02]  /*0040*/  PRMT R87, RZ, 0x7610, R87 ;  /* 0x00007610ff577816 */ /* 0x000fe40000000057 */
[----:B------:R-:W-:-:S02]  /*0050*/  ELECT P0, URZ, PT ;  /* 0x0000000000ff782f */ /* 0x000fc40003800000 */
[----:B---3--:R-:W-:-:S04]  /*0060*/  ISETP.NE.U32.AND P1, PT, RZ, UR8, PT ;  /* 0x00000008ff007c0c */ /* 0x008fc8000bf25070 */
[----:B------:R-:W-:Y:S01]  /*0070*/  ISETP.NE.AND.EX P2, PT, RZ, UR9, PT, P1 ;  /* 0x00000009ff007c0c */ /* 0x000fe2000bf45310 */
[----:B----4-:R-:W-:Y:S02]  /*0080*/  ULOP3.LUT UR48, UR52, 0x1, URZ, 0xc0, !UPT ;  /* 0x0000000134307892 */ /* 0x010fe4000f8ec0ff */
[----:B------:R-:W-:Y:S01]  /*0090*/  ULOP3.LUT UR47, UR52, 0x1, URZ, 0x3c, !UPT ;  /* 0x00000001342f7892 */ /* 0x000fe2000f8e3cff */
[----:B--2---:R-:W-:-:S05]  /*00a0*/  SHF.R.U32.HI R88, RZ, 0x5, R103 ;  /* 0x00000005ff587819 */ /* 0x004fca0000011667 */
[----:B------:R-:W2:Y:S02]  /*00b0*/  SHFL.IDX PT, R0, R88, RZ, 0x1f ;  /* 0x00001fff58007589 */ /* 0x000ea400000e0000 */
[----:B--2---:R-:W-:Y:S02]  /*00c0*/  R2UR UR25, R0 ;  /* 0x00000000001972ca */ /* 0x004fe400000e0000 */
[----:B-1----:R-:W-:Y:S05]  /*00d0*/  @P2 BRA `(.L_x_0) ;  /* 0x0000000000302947 */ /* 0x002fea0003800000 */
[----:B------:R-:W1:Y:S02]  /*00e0*/  LDCU.64 UR4, c[0x0][0x888] ;  /* 0x00011100ff0477ac */ /* 0x000e640008000a00 */
[----:B-1----:R-:W-:-:S04]  /*00f0*/  UISETP.NE.U32.AND UP0, UPT, UR4, URZ, UPT ;  /* 0x000000ff0400728c */ /* 0x002fc8000bf05070 */
[----:B------:R-:W-:-:S09]  /*0100*/  UISETP.NE.AND.EX UP0, UPT, UR5, URZ, UPT, UP0 ;  /* 0x000000ff0500728c */ /* 0x000fd2000bf05300 */
[----:B------:R-:W-:Y:S05]  /*0110*/  BRA.U !UP0, `(.L_x_1) ;  /* 0x0000000108147547 */ /* 0x000fea000b800000 */
[----:B------:R-:W1:Y:S01]  /*0120*/  LDC.64 R2, c[0x0][0x888] ;  /* 0x00022200ff027b82 */ /* 0x000e620000000a00 */
[----:B------:R-:W1:Y:S02]  /*0130*/  LDCU.64 UR4, c[0x0][0x358] ;  /* 0x00006b00ff0477ac */ /* 0x000e640008000a00 */
[----:B-1----:R1:W5:Y:S01]  /*0140*/  LDG.E R45, desc[UR4][R2.64] ;  /* 0x00000004022d7981 */ /* 0x002362000c1e1900 */
[----:B------:R-:W-:Y:S01]  /*0150*/  HFMA2 R87, -RZ, RZ, 0, 5.9604644775390625e-08 ;  /* 0x00000001ff577431 */ /* 0x000fe200000001ff */
[----:B------:R-:W-:Y:S05]  /*0160*/  BRA `(.L_x_0) ;  /* 0x00000000000c7947 */ /* 0x000fea0003800000 */
.L_x_1:
[----:B------:R-:W1:Y:S01]  /*0170*/  LDCU UR4, c[0x0][0x880] ;  /* 0x00011000ff0477ac */ /* 0x000e620008000800 */
[----:B------:R-:W-:Y:S01]  /*0180*/  HFMA2 R87, -RZ, RZ, 0, 5.9604644775390625e-08 ;  /* 0x00000001ff577431 */ /* 0x000fe200000001ff */
[----:B-1----:R-:W-:-:S07]  /*0190*/  MOV R45, UR4 ;  /* 0x00000004002d7c02 */ /* 0x002fce0008000f00 */
.L_x_0:
[----:B------:R-:W2:Y:S02]  /*01a0*/  LDCU.64 UR4, c[0x0][0x8b0] ;  /* 0x00011600ff0477ac */ /* 0x000ea40008000a00 */
[----:B--2---:R-:W-:-:S04]  /*01b0*/  UISETP.NE.U32.AND UP0, UPT, UR4, URZ, UPT ;  /* 0x000000ff0400728c */ /* 0x004fc8000bf05070 */
[----:B------:R-:W-:-:S09]  /*01c0*/  UISETP.NE.AND.EX UP0, UPT, UR5, URZ, UPT, UP0 ;  /* 0x000000ff0500728c */ /* 0x000fd2000bf05300 */
[----:B------:R-:W-:Y:S05]  /*01d0*/  BRA.U UP0, `(.L_x_2) ;  /* 0x0000000100287547 */ /* 0x000fea000b800000 */
[----:B------:R-:W2:Y:S02]  /*01e0*/  LDCU.64 UR4, c[0x0][0x8a8] ;  /* 0x00011500ff0477ac */ /* 0x000ea40008000a00 */
[----:B--2---:R-:W-:-:S04]  /*01f0*/  UISETP.NE.U32.AND UP0, UPT, UR4, URZ, UPT ;  /* 0x000000ff0400728c */ /* 0x004fc8000bf05070 */
[----:B------:R-:W-:-:S09]  /*0200*/  UISETP.NE.AND.EX UP0, UPT, UR5, URZ, UPT, UP0 ;  /* 0x000000ff0500728c */ /* 0x000fd2000bf05300 */
[----:B------:R-:W-:Y:S05]  /*0210*/  BRA.U !UP0, `(.L_x_3) ;  /* 0x0000000108107547 */ /* 0x000fea000b800000 */
[----:B------:R-:W2:Y:S01]  /*0220*/  LDC.64 R38, c[0x0][0x8a8] ;  /* 0x00022a00ff267b82 */ /* 0x000ea20000000a00 */
[----:B------:R-:W2:Y:S02]  /*0230*/  LDCU.64 UR4, c[0x0][0x358] ;  /* 0x00006b00ff0477ac */ /* 0x000ea40008000a00 */
[----:B--2---:R2:W5:Y:S01]  /*0240*/  LDG.E R38, desc[UR4][R38.64] ;  /* 0x0000000426267981 */ /* 0x004562000c1e1900 */
[----:B------:R-:W-:Y:S05]  /*0250*/  BRA `(.L_x_2) ;  /* 0x0000000000087947 */ /* 0x000fea0003800000 */
.L_x_3:
[----:B------:R-:W2:Y:S02]  /*0260*/  LDCU UR4, c[0x0][0x8a0] ;  /* 0x00011400ff0477ac */ /* 0x000ea40008000800 */
[----:B--2---:R-:W-:Y:S02]  /*0270*/  MOV R38, UR4 ;  /* 0x0000000400267c02 */ /* 0x004fe40008000f00 */
.L_x_2:
[----:B------:R-:W-:Y:S01]  /*0280*/  IMAD.U32 R0, RZ, RZ, UR25 ;  /* 0x00000019ff007e24 */ /* 0x000fe2000f8e00ff */
[----:B------:R-:W-:Y:S04]  /*0290*/  BSSY.RECONVERGENT B0, `(.L_x_4) ;  /* 0x000000c000007945 */ /* 0x000fe80003800200 */
[C---:B------:R-:W-:Y:S02]  /*02a0*/  ISETP.NE.OR P3, PT, R0.reuse, 0x1, !P0 ;  /* 0x000000010000780c */ /* 0x040fe40004765670 */
[----:B------:R-:W-:-:S11]  /*02b0*/  ISETP.NE.OR P2, PT, R0, 0x3, !P0 ;  /* 0x000000030000780c */ /* 0x000fd60004745670 */
[----:B------:R-:W-:Y:S05]  /*02c0*/  @P3 BRA `(.L_x_5) ;  /* 0x0000000000203947 */ /* 0x000fea0003800000 */
[----:B------:R-:W3:Y:S02]  /*02d0*/  LDCU.64 UR4, c[0x0][0x348] ;  /* 0x00006900ff0477ac */ /* 0x000ee40008000a00 */
[----:B---3--:R-:W-:Y:S02]  /*02e0*/  UIADD3 UR6, UP1, UPT, UR4, 0x80, URZ ;  /* 0x0000008004067890 */ /* 0x008fe4000ff3e0ff */
[----:B------:R-:W-:Y:S02]  /*02f0*/  UIADD3 UR4, UP0, UPT, UR4, 0x180, URZ ;  /* 0x0000018004047890 */ /* 0x000fe4000ff1e0ff */
[----:B------:R-:W-:Y:S02]  /*0300*/  UIADD3.X UR7, UPT, UPT, URZ, UR5, URZ, UP1, !UPT ;  /* 0x00000005ff077290 */ /* 0x000fe40008ffe4ff */
[----:B------:R-:W-:-:S07]  /*0310*/  UIADD3.X UR5, UPT, UPT, URZ, UR5, URZ, UP0, !UPT ;  /* 0x00000005ff057290 */ /* 0x000fce00087fe4ff */
[----:B------:R3:W-:Y:S02]  /*0320*/  UTMACCTL.PF [UR6] ;  /* 0x00000000060079b9 */ /* 0x0007e40008040000 */
[----:B------:R3:W-:Y:S02]  /*0330*/  UTMACCTL.PF [UR4] ;  /* 0x00000000040079b9 */ /* 0x0007e40008040000 */
[----:B---3--:R-:W-:Y:S01]  /*0340*/  NOP ;  /* 0x0000000000007918 */ /* 0x008fe20000000000 */
.L_x_5:
[----:B------:R-:W-:Y:S05]  /*0350*/  BSYNC.RECONVERGENT B0 ;  /* 0x0000000000007941 */ /* 0x000fea0003800200 */
.L_x_4:
[----:B------:R-:W-:Y:S04]  /*0360*/  BSSY.RECONVERGENT B0, `(.L_x_6) ;  /* 0x000000a000007945 */ /* 0x000fe80003800200 */
        /* <DEDUP_REMOVED lines=9> */
.L_x_7:
[----:B------:R-:W-:Y:S05]  /*0400*/  BSYNC.RECONVERGENT B0 ;  /* 0x0000000000007941 */ /* 0x000fea0003800200 */
.L_x_6:
[----:B------:R-:W3:Y:S01]  /*0410*/  LDCU.64 UR4, c[0x0][0x888] ;  /* 0x00011100ff0477ac */ /* 0x000ee20008000a00 */
[----:B------:R-:W-:Y:S01]  /*0420*/  ISETP.NE.AND.EX P1, PT, RZ, UR9, PT, P1 ;  /* 0x00000009ff007c0c */ /* 0x000fe2000bf25310 */
[----:B------:R-:W-:Y:S01]  /*0430*/  UPLOP3.LUT UP3, UPT, UPT, UPT, UPT, 0x80, 0x8 ;  /* 0x000000000008789c */ /* 0x000fe20003f6f070 */
[----:B---3--:R-:W-:-:S04]  /*0440*/  ISETP.NE.U32.AND P2, PT, RZ, UR4, PT ;  /* 0x00000004ff007c0c */ /* 0x008fc8000bf45070 */
[----:B------:R-:W-:-:S13]  /*0450*/  ISETP.NE.AND.EX P2, PT, RZ, UR5, PT, P2 ;  /* 0x00000005ff007c0c */ /* 0x000fda000bf45320 */
[----:B------:R-:W-:Y:S05]  /*0460*/  @P2 BRA P1, `(.L_x_8) ;  /* 0x0000000000282947 */ /* 0x000fea0000800000 */
[----:B------:R-:W-:Y:S01]  /*0470*/  UISETP.NE.U32.AND UP0, UPT, UR8, URZ, UPT ;  /* 0x000000ff0800728c */ /* 0x000fe2000bf05070 */
[----:B-----5:R-:W-:Y:S01]  /*0480*/  FSETP.NEU.AND P1, PT, R45, RZ, PT ;  /* 0x000000ff2d00720b */ /* 0x020fe20003f2d000 */
[----:B------:R-:W-:Y:S02]  /*0490*/  UISETP.NE.U32.AND UP2, UPT, UR4, URZ, UPT ;  /* 0x000000ff0400728c */ /* 0x000fe4000bf45070 */
[----:B------:R-:W-:Y:S02]  /*04a0*/  UISETP.NE.AND.EX UP1, UPT, UR9, URZ, UPT, UP0 ;  /* 0x000000ff0900728c */ /* 0x000fe4000bf25300 */
[----:B------:R-:W-:-:S04]  /*04b0*/  UISETP.NE.AND.EX UP0, UPT, UR5, URZ, UPT, UP2 ;  /* 0x000000ff0500728c */ /* 0x000fc8000bf05320 */
[----:B------:R-:W-:-:S04]  /*04c0*/  USEL UR4, URZ, 0xffffffff, UP0 ;  /* 0xffffffffff047887 */ /* 0x000fc80008000000 */
[----:B------:R-:W-:Y:S01]  /*04d0*/  VOTEU.ANY UP0, P1 ;  /* 0x0000000000ff7886 */ /* 0x000fe20000800100 */
[----:B------:R-:W-:-:S04]  /*04e0*/  @!UP1 USEL UR4, URZ, 0xffffffff, UP0 ;  /* 0xffffffffff049887 */ /* 0x000fc80008000000 */
[----:B------:R-:W-:-:S04]  /*04f0*/  ULOP3.LUT UR4, UR4, 0x1, URZ, 0xc0, !UPT ;  /* 0x0000000104047892 */ /* 0x000fc8000f8ec0ff */
[----:B------:R-:W-:-:S11]  /*0500*/  UISETP.NE.U32.AND UP3, UPT, UR4, 0x1, UPT ;  /* 0x000000010400788c */ /* 0x000fd6000bf65070 */
.L_x_8:
[----:B------:R-:W3:Y:S01]  /*0510*/  SHFL.IDX PT, R0, R88, RZ, 0x1f ;  /* 0x00001fff58007589 */ /* 0x000ee200000e0000 */
[----:B------:R-:W-:-:S04]  /*0520*/  UISETP.NE.AND UP0, UPT, UR25, 0x2, UPT ;  /* 0x000000021900788c */ /* 0x000fc8000bf05270 */
[----:B------:R-:W-:Y:S02]  /*0530*/  UISETP.EQ.AND UP1, UPT, UR48, URZ, !UP0 ;  /* 0x000000ff3000728c */ /* 0x000fe4000c722270 */
[----:B------:R-:W-:-:S04]  /*0540*/  USEL UR46, URZ, 0x1, UP0 ;  /* 0x00000001ff2e7887 */ /* 0x000fc80008000000 */
[----:B------:R-:W-:Y:S02]  /*0550*/  PLOP3.LUT P3, PT, P0, PT, UP1, 0x80, 0x8 ;  /* 0x000000000008781c */ /* 0x000fe4000076f018 */
[----:B---3--:R-:W-:-:S13]  /*0560*/  ISETP.NE.AND P1, PT, R0, RZ, PT ;  /* 0x000000ff0000720c */ /* 0x008fda0003f25270 */
[----:B------:R-:W-:Y:S05]  /*0570*/  @P1 BRA `(.L_x_9) ;  /* 0x00000000005c1947 */ /* 0x000fea0003800000 */
[----:B------:R-:W-:Y:S01]  /*0580*/  UMOV UR4, 0x400 ;  /* 0x0000040000047882 */ /* 0x000fe20000000000 */
[----:B------:R-:W-:Y:S01]  /*0590*/  UMOV UR8, 0x1 ;  /* 0x0000000100087882 */ /* 0x000fe20000000000 */
[----:B------:R-:W-:Y:S01]  /*05a0*/  UMOV UR6, 0x5 ;  /* 0x0000000500067882 */ /* 0x000fe20000000000 */
[----:B------:R-:W-:Y:S02]  /*05b0*/  ULEA UR4, UR52, UR4, 0x18 ;  /* 0x0000000434047291 */ /* 0x000fe4000f8ec0ff */
[----:B------:R-:W-:-:S04]  /*05c0*/  UIADD3 UR8, UPT, UPT, -UR8, 0x100000, URZ ;  /* 0x0010000008087890 */ /* 0x000fc8000fffe1ff */
[----:B------:R-:W-:Y:S02]  /*05d0*/  USHF.L.U32 UR9, UR8, 0xb, URZ ;  /* 0x0000000b08097899 */ /* 0x000fe400080006ff */
[----:B------:R-:W-:Y:S02]  /*05e0*/  USHF.L.U32 UR8, UR8, 0x1, URZ ;  /* 0x0000000108087899 */ /* 0x000fe400080006ff */
[----:B------:R-:W-:-:S04]  /*05f0*/  UIADD3 UR6, UPT, UPT, -UR6, 0x100000, URZ ;  /* 0x0010000006067890 */ /* 0x000fc8000fffe1ff */
[----:B------:R-:W-:Y:S02]  /*0600*/  USHF.L.U32 UR7, UR6, 0xb, URZ ;  /* 0x0000000b06077899 */ /* 0x000fe400080006ff */
[----:B------:R-:W-:Y:S01]  /*0610*/  USHF.L.U32 UR6, UR6, 0x1, URZ ;  /* 0x0000000106067899 */ /* 0x000fe200080006ff */
[----:B------:R-:W-:Y:S01]  /*0620*/  ELECT P1, URZ, PT ;  /* 0x0000000000ff782f */ /* 0x000fe20003820000 */
[----:B------:R-:W3:Y:S02]  /*0630*/  FENCE.VIEW.ASYNC.S ;  /* 0x00000000000073c6 */ /* 0x000ee40000000000 */
[----:B---3--:R3:W4:Y:S08]  /*0640*/  SYNCS.EXCH.64 URZ, [UR4], UR8 ;  /* 0x0000000804ff75b2 */ /* 0x0087300008000100 */
[----:B------:R3:W1:Y:S01]  /*0650*/  SYNCS.EXCH.64 URZ, [UR4+0x28], UR6 ;  /* 0x0000280604ff75b2 */ /* 0x0006620008000100 */
        /* <DEDUP_REMOVED lines=8> */
[----:B------:R-:W-:Y:S01]  /*06e0*/  NOP ;  /* 0x0000000000007918 */ /* 0x000fe20000000000 */
.L_x_9:
[----:B------:R-:W2:Y:S01]  /*06f0*/  SHFL.IDX PT, R0, R88, RZ, 0x1f ;  /* 0x00001fff58007589 */ /* 0x000ea200000e0000 */
[----:B------:R-:W-:Y:S01]  /*0700*/  NOP ;  /* 0x0000000000007918 */ /* 0x000fe20000000000 */
[----:B--2---:R-:W-:-:S13]  /*0710*/  ISETP.NE.AND P1, PT, R0, 0x1, PT ;  /* 0x000000010000780c */ /* 0x004fda0003f25270 */
[----:B------:R-:W-:Y:S05]  /*0720*/  @P1 BRA `(.L_x_10) ;  /* 0x0000000000541947 */ /* 0x000fea0003800000 */
[----:B---3--:R-:W-:Y:S01]  /*0730*/  UMOV UR4, 0x400 ;  /* 0x0000040000047882 */ /* 0x008fe20000000000 */
        /* <DEDUP_REMOVED lines=10> */
[----:B------:R-:W2:Y:S02]  /*07e0*/  FENCE.VIEW.ASYNC.S ;  /* 0x00000000000073c6 */ /* 0x000ea40000000000 */
[----:B--2---:R2:W3:Y:S08]  /*07f0*/  SYNCS.EXCH.64 URZ, [UR4+0x50], UR8 ;  /* 0x0000500804ff75b2 */ /* 0x0044f00008000100 */
        /* <DEDUP_REMOVED lines=8> */
.L_x_10:
[----:B------:R-:W4:Y:S01]  /*0880*/  SHFL.IDX PT, R0, R88, RZ, 0x1f ;  /* 0x00001fff58007589 */ /* 0x000f2200000e0000 */
[----:B------:R-:W-:Y:S01]  /*0890*/  NOP ;  /* 0x0000000000007918 */ /* 0x000fe20000000000 */
[----:B----4-:R-:W-:-:S13]  /*08a0*/  ISETP.NE.AND P1, PT, R0, 0x3, PT ;  /* 0x000000030000780c */ /* 0x010fda0003f25270 */
[----:B------:R-:W-:Y:S05]  /*08b0*/  @P1 BRA `(.L_x_11) ;  /* 0x00000000002c1947 */ /* 0x000fea0003800000 */
[----:B--23--:R-:W-:Y:S01]  /*08c0*/  UMOV UR6, 0x400 ;  /* 0x0000040000067882 */ /* 0x00cfe20000000000 */
[----:B------:R-:W-:Y:S01]  /*08d0*/  UMOV UR4, 0x20 ;  /* 0x0000002000047882 */ /* 0x000fe20000000000 */
[----:B------:R-:W-:Y:S02]  /*08e0*/  ULEA UR6, UR52, UR6, 0x18 ;  /* 0x0000000634067291 */ /* 0x000fe4000f8ec0ff */
[----:B------:R-:W-:-:S04]  /*08f0*/  UIADD3 UR4, UPT, UPT, -UR4, 0x100000, URZ ;  /* 0x0010000004047890 */ /* 0x000fc8000fffe1ff */
[----:B------:R-:W-:Y:S02]  /*0900*/  USHF.L.U32 UR5, UR4, 0xb, URZ ;  /* 0x0000000b04057899 */ /* 0x000fe400080006ff */
[----:B------:R-:W-:Y:S01]  /*0910*/  USHF.L.U32 UR4, UR4, 0x1, URZ ;  /* 0x0000000104047899 */ /* 0x000fe200080006ff */
[----:B------:R-:W-:Y:S01]  /*0920*/  ELECT P1, URZ, PT ;  /* 0x0000000000ff782f */ /* 0x000fe20003820000 */
[----:B------:R-:W2:Y:S10]  /*0930*/  FENCE.VIEW.ASYNC.S ;  /* 0x00000000000073c6 */ /* 0x000eb40000000000 */
[----:B--2---:R4:W2:Y:S01]  /*0940*/  SYNCS.EXCH.64 URZ, [UR6+0x90], UR4 ;  /* 0x0000900406ff75b2 */ /* 0x0048a20008000100 */
[----:B------:R4:W3:Y:S02]  /*0950*/  SYNCS.EXCH.64 URZ, [UR6+0x98], UR4 ;  /* 0x0000980406ff75b2 */ /* 0x0008e40008000100 */
[----:B----4-:R-:W-:Y:S01]  /*0960*/  NOP ;  /* 0x0000000000007918 */ /* 0x010fe20000000000 */
.L_x_11:
[----:B------:R-:W4:Y:S01]  /*0970*/  SHFL.IDX PT, R0, R88, RZ, 0x1f ;  /* 0x00001fff58007589 */ /* 0x000f2200000e0000 */
[----:B------:R-:W-:Y:S01]  /*0980*/  NOP ;  /* 0x0000000000007918 */ /* 0x000fe20000000000 */
[----:B----4-:R-:W-:-:S13]  /*0990*/  ISETP.NE.AND P1, PT, R0, 0x4, PT ;  /* 0x000000040000780c */ /* 0x010fda0003f25270 */
[----:B------:R-:W-:Y:S05]  /*09a0*/  @P1 BRA `(.L_x_12) ;  /* 0x0000000000481947 */ /* 0x000fea0003800000 */
[----:B--23--:R-:W-:Y:S01]  /*09b0*/  UMOV UR4, 0xe20 ;  /* 0x00000e2000047882 */ /* 0x00cfe20000000000 */
[----:B------:R-:W-:Y:S01]  /*09c0*/  UMOV UR6, 0x400 ;  /* 0x0000040000067882 */ /* 0x000fe20000000000 */
[----:B------:R-:W-:Y:S01]  /*09d0*/  USEL UR4, UR4, 0xc20, UP3 ;  /* 0x00000c2004047887 */ /* 0x000fe20009800000 */
        /* <DEDUP_REMOVED lines=10> */
[----:B--2---:R4:W2:Y:S08]  /*0a80*/  SYNCS.EXCH.64 URZ, [UR6+0xa0], UR8 ;  /* 0x0000a00806ff75b2 */ /* 0x0048b00008000100 */
[----:B------:R4:W3:Y:S01]  /*0a90*/  SYNCS.EXCH.64 URZ, [UR6+0xb0], UR4 ;  /* 0x0000b00406ff75b2 */ /* 0x0008e20008000100 */
[----:B------:R4:W1:Y:S01]  /*0aa0*/  SYNCS.EXCH.64 URZ, [UR6+0xa8], UR8 ;  /* 0x0000a80806ff75b2 */ /* 0x0008620008000100 */
[----:B------:R4:W1:Y:S02]  /*0ab0*/  SYNCS.EXCH.64 URZ, [UR6+0xb8], UR4 ;  /* 0x0000b80406ff75b2 */ /* 0x0008640008000100 */
[----:B----4-:R-:W-:Y:S01]  /*0ac0*/  NOP ;  /* 0x0000000000007918 */ /* 0x010fe20000000000 */
.L_x_12:
[----:B------:R-:W4:Y:S01]  /*0ad0*/  SHFL.IDX PT, R0, R88, RZ, 0x1f ;  /* 0x00001fff58007589 */ /* 0x000f2200000e0000 */
[----:B------:R-:W-:Y:S01]  /*0ae0*/  NOP ;  /* 0x0000000000007918 */ /* 0x000fe20000000000 */
[----:B----4-:R-:W-:-:S13]  /*0af0*/  ISETP.NE.AND P1, PT, R0, 0x5, PT ;  /* 0x000000050000780c */ /* 0x010fda0003f25270 */
[----:B------:R-:W-:Y:S05]  /*0b00*/  @P1 BRA `(.L_x_13) ;  /* 0x0000000000441947 */ /* 0x000fea0003800000 */
[----:B--23--:R-:W-:Y:S01]  /*0b10*/  UMOV UR4, 0x400 ;  /* 0x0000040000047882 */ /* 0x00cfe20000000000 */
        /* <DEDUP_REMOVED lines=16> */
.L_x_13:
[----:B------:R-:W4:Y:S01]  /*0c20*/  SHFL.IDX PT, R0, R88, RZ, 0x1f ;  /* 0x00001fff58007589 */ /* 0x000f2200000e0000 */
[----:B------:R-:W-:Y:S01]  /*0c30*/  ISETP.NE.OR P0, PT, RZ, UR25, !P0 ;  /* 0x00000019ff007c0c */ /* 0x000fe2000c705670 */
        /* <DEDUP_REMOVED lines=12> */
[----:B------:R4:W3:Y:S01]  /*0d00*/  SYNCS.EXCH.64 URZ, [UR4+0xf0], UR6 ;  /* 0x0000f00604ff75b2 */ /* 0x0008e20008000100 */
[----:B------:R4:W1:Y:S01]  /*0d10*/  SYNCS.EXCH.64 URZ, [UR4+0xe8], UR6 ;  /* 0x0000e80604ff75b2 */ /* 0x0008620008000100 */
[----:B------:R4:W1:Y:S02]  /*0d20*/  SYNCS.EXCH.64 URZ, [UR4+0xf8], UR6 ;  /* 0x0000f80604ff75b2 */ /* 0x0008640008000100 */
[----:B----4-:R-:W-:Y:S01]  /*0d30*/  NOP ;  /* 0x0000000000007918 */ /* 0x010fe20000000000 */
.L_x_14:
[----:B------:R-:W-:Y:S01]  /*0d40*/  VOTEU.ALL UP0, P0 ;  /* 0x0000000000ff7886 */ /* 0x000fe20000000000 */
[----:B--23--:R-:W-:Y:S01]  /*0d50*/  UMOV UR4, 0x20 ;  /* 0x0000002000047882 */ /* 0x00cfe20000000000 */
[----:B------:R-:W2:Y:S01]  /*0d60*/  LDCU UR33, c[0x0][0x36c] ;  /* 0x00006d80ff2177ac */ /* 0x000ea20008000800 */
[----:B------:R-:W-:Y:S01]  /*0d70*/  NOP ;  /* 0x0000000000007918 */ /* 0x000fe20000000000 */
[----:B------:R-:W-:Y:S01]  /*0d80*/  LOP3.LUT R0, R103, 0x1f, RZ, 0xc0, !PT ;  /* 0x0000001f67007812 */ /* 0x000fe200078ec0ff */
[----:B------:R-:W-:Y:S01]  /*0d90*/  @!UP0 UMOV UR6, 0x400 ;  /* 0x0000040000068882 */ /* 0x000fe20000000000 */
[----:B------:R-:W-:-:S04]  /*0da0*/  @!UP0 UIADD3 UR4, UPT, UPT, -UR4, 0x100000, URZ ;  /* 0x0010000004048890 */ /* 0x000fc8000fffe1ff */
[----:B------:R-:W-:Y:S02]  /*0db0*/  @!UP0 USHF.L.U32 UR5, UR4, 0xb, URZ ;  /* 0x0000000b04058899 */ /* 0x000fe400080006ff */
[----:B------:R-:W-:Y:S02]  /*0dc0*/  @!UP0 USHF.L.U32 UR4, UR4, 0x1, URZ ;  /* 0x0000000104048899 */ /* 0x000fe400080006ff */
[----:B------:R-:W-:Y:S01]  /*0dd0*/  @!UP0 ULEA UR6, UR52, UR6, 0x18 ;  /* 0x0000000634068291 */ /* 0x000fe2000f8ec0ff */
[----:B------:R-:W-:Y:S01]  /*0de0*/  VOTEU.ALL UP0, P0 ;  /* 0x0000000000ff7886 */ /* 0x000fe20000000000 */
[----:B------:R-:W-:Y:S02]  /*0df0*/  UISETP.NE.AND UP4, UPT, UR25, URZ, UPT ;  /* 0x000000ff1900728c */ /* 0x000fe4000bf85270 */
[----:B--2---:R-:W-:Y:S01]  /*0e00*/  UISETP.EQ.U32.AND UP1, UPT, UR33, 0x1, UPT ;  /* 0x000000012100788c */ /* 0x004fe2000bf22070 */
[----:B------:R-:W2:Y:S07]  /*0e10*/  FENCE.VIEW.ASYNC.S ;  /* 0x00000000000073c6 */ /* 0x000eae0000000000 */
[----:B--2---:R2:W3:Y:S01]  /*0e20*/  @!UP0 SYNCS.EXCH.64 URZ, [UR6+0x100], UR4 ;  /* 0x0001000406ff85b2 */ /* 0x0044e20008000100 */
[----:B------:R-:W-:Y:S05]  /*0e30*/  BRA.U !UP1, `(.L_x_15) ;  /* 0x0000000109087547 */ /* 0x000fea000b800000 */
[----:B-1-3--:R-:W-:Y:S01]  /*0e40*/  UCGABAR_ARV ;  /* 0x00000000000079c7 */ /* 0x00afe20008000000 */
[----:B------:R-:W-:Y:S05]  /*0e50*/  BRA `(.L_x_16) ;  /* 0x0000000000047947 */ /* 0x000fea0003800000 */
.L_x_15:
[----:B-1-3--:R-:W-:Y:S01]  /*0e60*/  NOP ;  /* 0x0000000000007918 */ /* 0x00afe20000000000 */
.L_x_16:
[----:B------:R-:W1:Y:S01]  /*0e70*/  S2UR UR30, SR_CTAID.X ;  /* 0x00000000001e79c3 */ /* 0x000e620000002500 */
[----:B------:R-:W-:-:S05]  /*0e80*/  CS2R.32 R90, SR_CgaSize ;  /* 0x00000000005a7805 */ /* 0x000fca0000008a00 */
[----:B------:R-:W-:-:S05]  /*0e90*/  IMAD R90, R90, -0xa0, RZ ;  /* 0xffffff605a5a7824 */ /* 0x000fca00078e02ff */
[----:B------:R-:W-:-:S14]  /*0ea0*/  R2UR UR10, R90 ;  /* 0x000000005a0a72ca */ /* 0x000fdc00000e0000 */
[----:B------:R-:W3:Y:S01]  /*0eb0*/  LDCU UR10, c[0x0][UR10+0x2b0] ;  /* 0x000056000a0a77ac */ /* 0x000ee20008000800 */
[----:B------:R-:W-:-:S05]  /*0ec0*/  CS2R.32 R90, SR_CgaSize ;  /* 0x00000000005a7805 */ /* 0x000fca0000008a00 */
[----:B------:R-:W-:-:S05]  /*0ed0*/  IMAD R90, R90, -0xa0, RZ ;  /* 0xffffff605a5a7824 */ /* 0x000fca00078e02ff */
[----:B------:R-:W-:-:S14]  /*0ee0*/  R2UR UR9, R90 ;  /* 0x000000005a0972ca */ /* 0x000fdc00000e0000 */
[----:B------:R-:W4:Y:S01]  /*0ef0*/  LDCU UR9, c[0x0][UR9+0x2b4] ;  /* 0x00005680090977ac */ /* 0x000f220008000800 */
[----:B------:R-:W4:Y:S01]  /*0f00*/  S2UR UR8, SR_CTAID.Y ;  /* 0x00000000000879c3 */ /* 0x000f220000002600 */
[----:B------:R-:W-:Y:S02]  /*0f10*/  USHF.R.U32.HI UR7, URZ, 0x1, UR52 ;  /* 0x00000001ff077899 */ /* 0x000fe40008011634 */
[----:B--2---:R-:W-:Y:S02]  /*0f20*/  USHF.R.U32.HI UR4, URZ, 0x2, UR52 ;  /* 0x00000002ff047899 */ /* 0x004fe40008011634 */
[----:B------:R-:W-:Y:S01]  /*0f30*/  ULOP3.LUT UR5, UR48, 0xc, UR52, 0xf8, !UPT ;  /* 0x0000000c30057892 */ /* 0x000fe2000f8ef834 */
[----:B------:R-:W-:-:S05]  /*0f40*/  CS2R.32 R90, SR_CgaSize ;  /* 0x00000000005a7805 */ /* 0x000fca0000008a00 */
[----:B------:R-:W-:-:S05]  /*0f50*/  IMAD R90, R90, -0xa0, RZ ;  /* 0xffffff605a5a7824 */ /* 0x000fca00078e02ff */
[----:B------:R-:W-:-:S14]  /*0f60*/  R2UR UR11, R90 ;  /* 0x000000005a0b72ca */ /* 0x000fdc00000e0000 */
[----:B------:R-:W2:Y:S01]  /*0f70*/  LDCU UR11, c[0x0][UR11+0x2a0] ;  /* 0x000054000b0b77ac */ /* 0x000ea20008000800 */
[----:B------:R-:W2:Y:S01]  /*0f80*/  S2UR UR36, SR_CTAID.Z ;  /* 0x00000000002479c3 */ /* 0x000ea20000002700 */
[----:B------:R-:W-:Y:S02]  /*0f90*/  ULOP3.LUT UR32, UR7, 0x1, URZ, 0xc0, !UPT ;  /* 0x0000000107207892 */ /* 0x000fe4000f8ec0ff */
[----:B------:R-:W-:Y:S02]  /*0fa0*/  ULOP3.LUT UR44, UR4, 0x3, URZ, 0xc0, !UPT ;  /* 0x00000003042c7892 */ /* 0x000fe4000f8ec0ff */
[----:B------:R-:W-:Y:S01]  /*0fb0*/  UISETP.GT.U32.AND UP0, UPT, UR5, 0xffff, UPT ;  /* 0x0000ffff0500788c */ /* 0x000fe2000bf04070 */
[----:B-1----:R-:W-:Y:S01]  /*0fc0*/  I2FP.F32.U32 R3, UR30 ;  /* 0x0000001e00037c45 */ /* 0x002fe20008201000 */
[----:B------:R-:W1:Y:S04]  /*0fd0*/  LDCU UR28, c[0x0][0xb24] ;  /* 0x00016480ff1c77ac */ /* 0x000e680008000800 */
[----:B---3--:R-:W-:Y:S01]  /*0fe0*/  FMUL R3, R3, UR10 ;  /* 0x0000000a03037c20 */ /* 0x008fe20008400000 */
[----:B------:R-:W-:-:S05]  /*0ff0*/  CS2R.32 R90, SR_CgaSize ;  /* 0x00000000005a7805 */ /* 0x000fca0000008a00 */
[----:B------:R-:W-:-:S05]  /*1000*/  IMAD R90, R90, -0xa0, RZ ;  /* 0xffffff605a5a7824 */ /* 0x000fca00078e02ff */
[----:B------:R-:W-:-:S14]  /*1010*/  R2UR UR10, R90 ;  /* 0x000000005a0a72ca */ /* 0x000fdc00000e0000 */
[----:B------:R-:W3:Y:S01]  /*1020*/  LDCU UR10, c[0x0][UR10+0x2a4] ;  /* 0x000054800a0a77ac */ /* 0x000ee20008000800 */
[----:B----4-:R-:W-:Y:S01]  /*1030*/  I2FP.F32.U32 R2, UR8 ;  /* 0x0000000800027c45 */ /* 0x010fe20008201000 */
[----:B------:R-:W-:Y:S01]  /*1040*/  USEL UR5, UR5, 0xffff, !UP0 ;  /* 0x0000ffff05057887 */ /* 0x000fe2000c000000 */
[----:B------:R-:W4:Y:S01]  /*1050*/  F2I.U32.TRUNC.NTZ R3, R3 ;  /* 0x0000000300037305 */ /* 0x000f22000020f000 */
[----:B------:R-:W-:Y:S02]  /*1060*/  ULOP3.LUT UR6, UR52, 0x3, URZ, 0xc0, !UPT ;  /* 0x0000000334067892 */ /* 0x000fe4000f8ec0ff */
[----:B------:R-:W-:Y:S01]  /*1070*/  FMUL R2, R2, UR9 ;  /* 0x0000000902027c20 */ /* 0x000fe20008400000 */
[----:B------:R-:W-:Y:S01]  /*1080*/  ULOP3.LUT UR5, UR5, 0xffff, URZ, 0xc0, !UPT ;  /* 0x0000ffff05057892 */ /* 0x000fe2000f8ec0ff */
[----:B------:R-:W-:Y:S01]  /*1090*/  UMOV UR21, 0x5 ;  /* 0x0000000500157882 */ /* 0x000fe20000000000 */
[----:B------:R-:W-:-:S03]  /*10a0*/  UISETP.GT.U32.AND UP1, UPT, UR6, 0xffff, UPT ;  /* 0x0000ffff0600788c */ /* 0x000fc6000bf24070 */
[----:B------:R-:W2:Y:S01]  /*10b0*/  F2I.U32.TRUNC.NTZ R2, R2 ;  /* 0x0000000200027305 */ /* 0x000ea2000020f000 */
[----:B------:R-:W-:Y:S02]  /*10c0*/  USHF.L.U32 UR21, UR21, UR5, URZ ;  /* 0x0000000515157299 */ /* 0x000fe400080006ff */
[----:B------:R-:W-:Y:S02]  /*10d0*/  USEL UR6, UR6, 0xffff, !UP1 ;  /* 0x0000ffff06067887 */ /* 0x000fe4000c800000 */
[----:B------:R-:W-:Y:S01]  /*10e0*/  USHF.L.U32 UR27, UR52, 0x8, URZ ;  /* 0x00000008341b7899 */ /* 0x000fe200080006ff */
[----:B----4-:R-:W-:Y:S01]  /*10f0*/  R2UR UR7, R3 ;  /* 0x00000000030772ca */ /* 0x010fe200000e0000 */
[----:B------:R-:W-:Y:S01]  /*1100*/  USHF.L.U32 UR26, UR52, 0xa, URZ ;  /* 0x0000000a341a7899 */ /* 0x000fe200080006ff */
[----:B------:R-:W-:Y:S01]  /*1110*/  PRMT R3, RZ, 0x7610, R3 ;  /* 0x00007610ff037816 */ /* 0x000fe20000000003 */
[----:B------:R-:W-:Y:S01]  /*1120*/  ULOP3.LUT UR6, UR6, 0xffff, URZ, 0xc0, !UPT ;  /* 0x0000ffff06067892 */ /* 0x000fe2000f8ec0ff */
[----:B------:R-:W-:Y:S01]  /*1130*/  UMOV UR24, 0x1111 ;  /* 0x0000111100187882 */ /* 0x000fe20000000000 */
[----:B------:R-:W4:Y:S01]  /*1140*/  LDCU UR45, c[0x0][0xb24] ;  /* 0x00016480ff2d77ac */ /* 0x000f220008000800 */
[----:B--2---:R-:W-:-:S02]  /*1150*/  R2UR UR4, R2 ;  /* 0x00000000020472ca */ /* 0x004fc400000e0000 */
[----:B------:R-:W-:Y:S01]  /*1160*/  PRMT R2, RZ, 0x7610, R2 ;  /* 0x00007610ff027816 */ /* 0x000fe20000000002 */
[----:B------:R-:W2:Y:S04]  /*1170*/  LDCU UR31, c[0x0][0xb30] ;  /* 0x00016600ff1f77ac */ /* 0x000ea80008000800 */
[----:B------:R-:W-:Y:S02]  /*1180*/  UIADD3 UR5, UPT, UPT, -UR7, URZ, URZ ;  /* 0x000000ff07057290 */ /* 0x000fe4000fffe1ff */
[----:B------:R-:W-:Y:S02]  /*1190*/  UISETP.NE.AND UP5, UPT, UR25, 0x2, UPT ;  /* 0x000000021900788c */ /* 0x000fe4000bfa5270 */
[----:B------:R-:W-:Y:S02]  /*11a0*/  UIMAD UR5, UR11, UR5, UR30 ;  /* 0x000000050b0572a4 */ /* 0x000fe4000f8e021e */
[----:B------:R-:W-:-:S02]  /*11b0*/  UIADD3 UR4, UPT, UPT, -UR4, URZ, URZ ;  /* 0x000000ff04047290 */ /* 0x000fc4000fffe1ff */
[----:B------:R-:W-:Y:S02]  /*11c0*/  ULOP3.LUT UR27, UR27, 0xc00, URZ, 0xc0, !UPT ;  /* 0x00000c001b1b7892 */ /* 0x000fe4000f8ec0ff */
[----:B---3--:R-:W-:Y:S01]  /*11d0*/  UIMAD UR4, UR10, UR4, UR8 ;  /* 0x000000040a0472a4 */ /* 0x008fe2000f8e0208 */
[----:B------:R-:W-:Y:S01]  /*11e0*/  IMAD.U32 R90, RZ, RZ, UR5 ;  /* 0x00000005ff5a7e24 */ /* 0x000fe2000f8e00ff */
[----:B------:R-:W-:Y:S02]  /*11f0*/  ULOP3.LUT UR26, UR26, 0x800, URZ, 0xc0, !UPT ;  /* 0x000008001a1a7892 */ /* 0x000fe4000f8ec0ff */
[----:B-1----:R-:W-:Y:S02]  /*1200*/  UISETP.GE.AND UP6, UPT, UR28, 0x1, UPT ;  /* 0x000000011c00788c */ /* 0x002fe4000bfc6270 */
[----:B------:R-:W-:Y:S01]  /*1210*/  IMAD.U32 R89, RZ, RZ, UR4 ;  /* 0x00000004ff597e24 */ /* 0x000fe2000f8e00ff */
[----:B------:R-:W-:Y:S01]  /*1220*/  UMOV UR20, UR8 ;  /* 0x0000000800147c82 */ /* 0x000fe20008000000 */
[----:B------:R-:W-:Y:S01]  /*1230*/  UMOV UR16, UR30 ;  /* 0x0000001e00107c82 */ /* 0x000fe20008000000 */
[----:B------:R-:W-:Y:S01]  /*1240*/  USHF.L.U32 UR24, UR24, UR6, URZ ;  /* 0x0000000618187299 */ /* 0x000fe200080006ff */
[----:B--2-4-:R-:W-:Y:S11]  /*1250*/  BRA.U UP4, `(.L_x_17) ;  /* 0x0000000104b47547 */ /* 0x014ff6000b800000 */
[----:B------:R-:W-:Y:S02]  /*1260*/  R2UR UR18, R89 ;  /* 0x00000000591272ca */ /* 0x000fe400000e0000 */
[----:B------:R-:W-:-:S11]  /*1270*/  R2UR UR19, R90 ;  /* 0x000000005a1372ca */ /* 0x000fd600000e0000 */
[----:B------:R-:W-:Y:S02]  /*1280*/  UISETP.NE.AND UP0, UPT, UR18, URZ, UPT ;  /* 0x000000ff1200728c */ /* 0x000fe4000bf05270 */
[----:B------:R-:W-:Y:S02]  /*1290*/  ULOP3.LUT UR4, UR19, 0x2, URZ, 0x3c, !UPT ;  /* 0x0000000213047892 */ /* 0x000fe4000f8e3cff */
[----:B------:R-:W-:Y:S02]  /*12a0*/  UISETP.GT.U32.AND UP1, UPT, UR19, 0x1, UP0 ;  /* 0x000000011300788c */ /* 0x000fe40008724070 */
[----:B------:R-:W-:Y:S02]  /*12b0*/  UISETP.NE.AND UP2, UPT, UR18, 0x1, UPT ;  /* 0x000000011200788c */ /* 0x000fe4000bf45270 */
[----:B------:R-:W-:Y:S02]  /*12c0*/  UISETP.GT.U32.AND UP0, UPT, UR4, 0x1, UP0 ;  /* 0x000000010400788c */ /* 0x000fe40008704070 */
[----:B------:R-:W-:-:S02]  /*12d0*/  USEL UR7, URZ, 0x1, UP1 ;  /* 0x00000001ff077887 */ /* 0x000fc40008800000 */
[----:B------:R-:W-:Y:S02]  /*12e0*/  USEL UR8, URZ, 0x2, UP1 ;  /* 0x00000002ff087887 */ /* 0x000fe40008800000 */
[----:B------:R-:W-:Y:S02]  /*12f0*/  UISETP.GT.U32.AND UP1, UPT, UR19, 0x1, UP2 ;  /* 0x000000011300788c */ /* 0x000fe40009724070 */
[----:B------:R-:W-:Y:S02]  /*1300*/  USEL UR12, URZ, 0x4, UP0 ;  /* 0x00000004ff0c7887 */ /* 0x000fe40008000000 */
[----:B------:R-:W-:Y:S02]  /*1310*/  USEL UR15, URZ, 0x8, UP0 ;  /* 0x00000008ff0f7887 */ /* 0x000fe40008000000 */
[----:B------:R-:W-:Y:S02]  /*1320*/  UISETP.GT.U32.AND UP0, UPT, UR4, 0x1, UP2 ;  /* 0x000000010400788c */ /* 0x000fe40009704070 */
[----:B------:R-:W-:-:S02]  /*1330*/  USEL UR6, URZ, 0x10, UP1 ;  /* 0x00000010ff067887 */ /* 0x000fc40008800000 */
[----:B------:R-:W-:Y:S02]  /*1340*/  USEL UR11, URZ, 0x20, UP1 ;  /* 0x00000020ff0b7887 */ /* 0x000fe40008800000 */
[----:B------:R-:W-:Y:S02]  /*1350*/  UISETP.NE.AND UP1, UPT, UR18, 0x2, UPT ;  /* 0x000000021200788c */ /* 0x000fe4000bf25270 */
[----:B------:R-:W-:Y:S02]  /*1360*/  USEL UR14, URZ, 0x40, UP0 ;  /* 0x00000040ff0e7887 */ /* 0x000fe40008000000 */
[----:B------:R-:W-:Y:S02]  /*1370*/  USEL UR17, URZ, 0x80, UP0 ;  /* 0x00000080ff117887 */ /* 0x000fe40008000000 */
[----:B------:R-:W-:Y:S02]  /*1380*/  UISETP.GT.U32.AND UP0, UPT, UR19, 0x1, UP1 ;  /* 0x000000011300788c */ /* 0x000fe40008f04070 */
[----:B------:R-:W-:-:S02]  /*1390*/  UISETP.NE.AND UP2, UPT, UR18, 0x3, UPT ;  /* 0x000000031200788c */ /* 0x000fc4000bf45270 */
[----:B------:R-:W-:Y:S02]  /*13a0*/  USEL UR5, URZ, 0x100, UP0 ;  /* 0x00000100ff057887 */ /* 0x000fe40008000000 */
[----:B------:R-:W-:Y:S02]  /*13b0*/  USEL UR10, URZ, 0x200, UP0 ;  /* 0x00000200ff0a7887 */ /* 0x000fe40008000000 */
[----:B------:R-:W-:Y:S02]  /*13c0*/  UISETP.GT.U32.AND UP0, UPT, UR19, 0x1, UP2 ;  /* 0x000000011300788c */ /* 0x000fe40009704070 */
[----:B------:R-:W-:Y:S02]  /*13d0*/  UIADD3 UR5, UPT, UPT, UR5, UR6, UR7 ;  /* 0x0000000605057290 */ /* 0x000fe4000fffe007 */
[----:B------:R-:W-:Y:S02]  /*13e0*/  USEL UR9, URZ, 0x1000, UP0 ;  /* 0x00001000ff097887 */ /* 0x000fe40008000000 */
[----:B------:R-:W-:-:S02]  /*13f0*/  USEL UR13, URZ, 0x2000, UP0 ;  /* 0x00002000ff0d7887 */ /* 0x000fc40008000000 */
[----:B------:R-:W-:Y:S02]  /*1400*/  UIADD3 UR5, UPT, UPT, UR8, UR9, UR5 ;  /* 0x0000000908057290 */ /* 0x000fe4000fffe005 */
[----:B------:R-:W-:Y:S02]  /*1410*/  UISETP.GT.U32.AND UP1, UPT, UR4, 0x1, UP1 ;  /* 0x000000010400788c */ /* 0x000fe40008f24070 */
[----:B------:R-:W-:Y:S02]  /*1420*/  UIADD3 UR5, UPT, UPT, UR10, UR11, UR5 ;  /* 0x0000000b0a057290 */ /* 0x000fe4000fffe005 */
[----:B------:R-:W-:Y:S02]  /*1430*/  UISETP.GT.U32.AND UP0, UPT, UR4, 0x1, UP2 ;  /* 0x000000010400788c */ /* 0x000fe40009704070 */
[----:B------:R-:W-:Y:S02]  /*1440*/  USEL UR4, URZ, 0x400, UP1 ;  /* 0x00000400ff047887 */ /* 0x000fe40008800000 */
[----:B------:R-:W-:-:S02]  /*1450*/  UIADD3 UR5, UPT, UPT, UR12, UR13, UR5 ;  /* 0x0000000d0c057290 */ /* 0x000fc4000fffe005 */
[----:B------:R-:W-:Y:S02]  /*1460*/  USEL UR6, URZ, 0x4000, UP0 ;  /* 0x00004000ff067887 */ /* 0x000fe40008000000 */
[----:B------:R-:W-:Y:S02]  /*1470*/  UIADD3 UR5, UPT, UPT, UR4, UR14, UR5 ;  /* 0x0000000e04057290 */ /* 0x000fe4000fffe005 */
[----:B------:R-:W-:Y:S02]  /*1480*/  USEL UR7, URZ, 0x800, UP1 ;  /* 0x00000800ff077887 */ /* 0x000fe40008800000 */
[----:B------:R-:W-:Y:S02]  /*1490*/  ULOP3.LUT UR4, UR19, 0xfffffffe, URZ, 0xc0, !UPT ;  /* 0xfffffffe13047892 */ /* 0x000fe4000f8ec0ff */
[----:B------:R-:W-:Y:S02]  /*14a0*/  UIADD3 UR5, UPT, UPT, UR15, UR6, UR5 ;  /* 0x000000060f057290 */ /* 0x000fe4000fffe005 */
[----:B------:R-:W-:-:S02]  /*14b0*/  ULEA UR4, UR18, UR4, 0x2 ;  /* 0x0000000412047291 */ /* 0x000fc4000f8e10ff */
[----:B------:R-:W-:Y:S02]  /*14c0*/  USEL UR6, URZ, 0x8000, UP0 ;  /* 0x00008000ff067887 */ /* 0x000fe40008000000 */
[----:B------:R-:W-:-:S03]  /*14d0*/  UIADD3 UR5, UPT, UPT, UR7, UR17, UR5 ;  /* 0x0000001107057290 */ /* 0x000fc6000fffe005 */
[----:B------:R-:W-:Y:S01]  /*14e0*/  UMOV UR7, 0x3 ;  /* 0x0000000300077882 */ /* 0x000fe20000000000 */
[----:B------:R-:W-:Y:S02]  /*14f0*/  UIADD3 UR5, UPT, UPT, UR5, UR6, URZ ;  /* 0x0000000605057290 */ /* 0x000fe4000fffe0ff */
[----:B------:R-:W-:-:S04]  /*1500*/  USHF.L.U32 UR4, UR7, UR4, URZ ;  /* 0x0000000407047299 */ /* 0x000fc800080006ff */
[----:B------:R-:W-:Y:S02]  /*1510*/  IMAD.U32 R3, RZ, RZ, UR5 ;  /* 0x00000005ff037e24 */ /* 0x000fe4000f8e00ff */
[----:B------:R-:W-:Y:S02]  /*1520*/  IMAD.U32 R2, RZ, RZ, UR4 ;  /* 0x00000004ff027e24 */ /* 0x000fe4000f8e00ff */
.L_x_17:
[----:B------:R-:W-:Y:S05]  /*1530*/  BRA.U !UP6, `(.L_x_18) ;  /* 0x000000010ed47547 */ /* 0x000fea000b800000 */
[----:B------:R-:W1:Y:S01]  /*1540*/  LDCU.128 UR12, c[0x0][0xb10] ;  /* 0x00016200ff0c77ac */ /* 0x000e620008000c00 */
[----:B------:R-:W2:Y:S01]  /*1550*/  LDCU UR6, c[0x0][0x370] ;  /* 0x00006e00ff0677ac */ /* 0x000ea20008000800 */
[----:B------:R-:W3:Y:S01]  /*1560*/  LDCU UR5, c[0x0][0x374] ;  /* 0x00006e80ff0577ac */ /* 0x000ee20008000800 */
[----:B------:R-:W4:Y:S01]  /*1570*/  LDCU UR29, c[0x0][0xb0c] ;  /* 0x00016180ff1d77ac */ /* 0x000f220008000800 */
[----:B------:R-:W4:Y:S01]  /*1580*/  LDCU UR4, c[0x0][0xb20] ;  /* 0x00016400ff0477ac */ /* 0x000f220008000800 */
[----:B------:R-:W4:Y:S01]  /*1590*/  LDCU.64 UR8, c[0x0][0xb28] ;  /* 0x00016500ff0877ac */ /* 0x000f220008000a00 */
[----:B-1----:R-:W-:Y:S02]  /*15a0*/  UISETP.NE.AND UP0, UPT, UR14, 0x1, UPT ;  /* 0x000000010e00788c */ /* 0x002fe4000bf05270 */
[----:B---3--:R-:W-:Y:S02]  /*15b0*/  UIMAD.WIDE.U32 UR10, UR5, UR15, URZ ;  /* 0x0000000f050a72a5 */ /* 0x008fe4000f8e00ff */
[----:B--2---:R-:W-:-:S02]  /*15c0*/  UIMAD.WIDE.U32 UR18, UR6, UR12, URZ ;  /* 0x0000000c061272a5 */ /* 0x004fc4000f8e00ff */
[----:B----4-:R-:W-:Y:S02]  /*15d0*/  UISETP.NE.AND UP1, UPT, UR29, 0x1, UPT ;  /* 0x000000011d00788c */ /* 0x010fe4000bf25270 */
[----:B------:R-:W-:Y:S01]  /*15e0*/  UISETP.NE.AND UP2, UPT, UR28, 0x1, UPT ;  /* 0x000000011c00788c */ /* 0x000fe2000bf45270 */
[----:B------:R-:W-:Y:S02]  /*15f0*/  UMOV UR10, UR11 ;  /* 0x0000000b000a7c82 */ /* 0x000fe40008000000 */
[----:B------:R-:W-:Y:S01]  /*1600*/  UMOV UR18, UR19 ;  /* 0x0000001300127c82 */ /* 0x000fe20008000000 */
[----:B------:R-:W-:Y:S02]  /*1610*/  @UP0 USHF.R.U32.HI UR5, URZ, UR4, UR10 ;  /* 0x00000004ff050299 */ /* 0x000fe4000801160a */
[----:B------:R-:W-:Y:S02]  /*1620*/  UIMAD.WIDE.U32 UR22, UR20, UR15, URZ ;  /* 0x0000000f141672a5 */ /* 0x000fe4000f8e00ff */
[----:B------:R-:W-:-:S02]  /*1630*/  UIMAD.WIDE.U32 UR10, UR5, UR8, URZ ;  /* 0x00000008050a72a5 */ /* 0x000fc4000f8e00ff */
[----:B------:R-:W-:Y:S02]  /*1640*/  @UP1 USHF.R.U32.HI UR6, URZ, UR13, UR18 ;  /* 0x0000000dff061299 */ /* 0x000fe40008011612 */
[----:B------:R-:W-:Y:S02]  /*1650*/  UIMAD.WIDE.U32 UR16, UR30, UR12, URZ ;  /* 0x0000000c1e1072a5 */ /* 0x000fe4000f8e00ff */
[----:B------:R-:W-:Y:S01]  /*1660*/  UIMAD.WIDE.U32 UR18, UR6, UR8, URZ ;  /* 0x00000008061272a5 */ /* 0x000fe2000f8e00ff */
[----:B------:R-:W-:Y:S01]  /*1670*/  UMOV UR22, UR23 ;  /* 0x0000001700167c82 */ /* 0x000fe20008000000 */
[----:B------:R-:W-:Y:S01]  /*1680*/  UMOV UR10, UR11 ;  /* 0x0000000b000a7c82 */ /* 0x000fe20008000000 */
[----:B------:R-:W-:Y:S02]  /*1690*/  USHF.R.U32.HI UR22, URZ, UR4, UR22 ;  /* 0x00000004ff167299 */ /* 0x000fe40008011616 */
[----:B------:R-:W-:Y:S02]  /*16a0*/  @UP2 USHF.R.U32.HI UR5, URZ, UR9, UR10 ;  /* 0x00000009ff052299 */ /* 0x000fe4000801160a */
[----:B------:R-:W-:Y:S01]  /*16b0*/  UMOV UR7, UR19 ;  /* 0x0000001300077c82 */ /* 0x000fe20008000000 */
[----:B------:R-:W-:Y:S01]  /*16c0*/  UMOV UR16, UR17 ;  /* 0x0000001100107c82 */ /* 0x000fe20008000000 */
[----:B------:R-:W-:-:S02]  /*16d0*/  @UP2 USHF.R.U32.HI UR6, URZ, UR9, UR7 ;  /* 0x00000009ff062299 */ /* 0x000fc40008011607 */
[----:B------:R-:W-:Y:S02]  /*16e0*/  USHF.R.U32.HI UR16, URZ, UR13, UR16 ;  /* 0x0000000dff107299 */ /* 0x000fe40008011610 */
[----:B------:R-:W-:Y:S02]  /*16f0*/  USEL UR4, UR20, UR22, !UP0 ;  /* 0x0000001614047287 */ /* 0x000fe4000c000000 */
[----:B------:R-:W-:Y:S02]  /*1700*/  UIMAD UR7, UR5, UR28, URZ ;  /* 0x0000001c050772a4 */ /* 0x000fe4000f8e02ff */
[----:B------:R-:W-:Y:S02]  /*1710*/  USEL UR5, UR30, UR16, !UP1 ;  /* 0x000000101e057287 */ /* 0x000fe4000c800000 */
[----:B------:R-:W-:Y:S02]  /*1720*/  UIMAD UR12, UR6, UR28, URZ ;  /* 0x0000001c060c72a4 */ /* 0x000fe4000f8e02ff */
[----:B------:R-:W-:-:S02]  /*1730*/  UISETP.GE.AND UP0, UPT, UR4, UR7, UPT ;  /* 0x000000070400728c */ /* 0x000fc4000bf06270 */
[----:B------:R-:W-:Y:S02]  /*1740*/  UIMAD.WIDE.U32 UR10, UR4, UR8, URZ ;  /* 0x00000008040a72a5 */ /* 0x000fe4000f8e00ff */
[----:B------:R-:W-:Y:S02]  /*1750*/  UISETP.GE.OR UP0, UPT, UR5, UR12, UP0 ;  /* 0x0000000c0500728c */ /* 0x000fe40008706670 */
[----:B------:R-:W-:Y:S02]  /*1760*/  UIMAD.WIDE.U32 UR12, UR5, UR8, URZ ;  /* 0x00000008050c72a5 */ /* 0x000fe4000f8e00ff */
[----:B------:R-:W-:Y:S01]  /*1770*/  UIADD3 UR10, UPT, UPT, -UR4, URZ, URZ ;  /* 0x000000ff040a7290 */ /* 0x000fe2000fffe1ff */
[----:B------:R-:W-:Y:S01]  /*1780*/  UMOV UR8, UR11 ;  /* 0x0000000b00087c82 */ /* 0x000fe20008000000 */
[----:B------:R-:W-:Y:S02]  /*1790*/  UIADD3 UR16, UPT, UPT, -UR5, URZ, URZ ;  /* 0x000000ff05107290 */ /* 0x000fe4000fffe1ff */
[----:B------:R-:W-:-:S03]  /*17a0*/  USHF.R.U32.HI UR8, URZ, UR9, UR8 ;  /* 0x00000009ff087299 */ /* 0x000fc60008011608 */
[----:B------:R-:W-:Y:S01]  /*17b0*/  @!UP0 UMOV UR7, UR13 ;  /* 0x0000000d00078c82 */ /* 0x000fe20008000000 */
[----:B------:R-:W-:Y:S02]  /*17c0*/  UIMAD UR20, UR14, UR10, UR20 ;  /* 0x0000000a0e1472a4 */ /* 0x000fe4000f8e0214 */
[----:B------:R-:W-:Y:S02]  /*17d0*/  USEL UR8, UR4, UR8, !UP2 ;  /* 0x0000000804087287 */ /* 0x000fe4000d000000 */
[----:B------:R-:W-:Y:S02]  /*17e0*/  @!UP0 USHF.R.U32.HI UR7, URZ, UR9, UR7 ;  /* 0x00000009ff078299 */ /* 0x000fe40008011607 */
[----:B------:R-:W-:Y:S02]  /*17f0*/  UIADD3 UR9, UPT, UPT, -UR8, URZ, URZ ;  /* 0x000000ff08097290 */ /* 0x000fe4000fffe1ff */
[----:B------:R-:W-:Y:S02]  /*1800*/  @!UP0 USEL UR7, UR5, UR7, !UP2 ;  /* 0x0000000705078287 */ /* 0x000fe4000d000000 */
[----:B------:R-:W-:-:S02]  /*1810*/  UIMAD UR9, UR28, UR9, UR4 ;  /* 0x000000091c0972a4 */ /* 0x000fc4000f8e0204 */
[----:B------:R-:W-:Y:S02]  /*1820*/  @!UP0 UIADD3 UR8, UPT, UPT, UR8, -UR7, URZ ;  /* 0x8000000708088290 */ /* 0x000fe4000fffe0ff */
[----:B------:R-:W-:Y:S02]  /*1830*/  @!UP0 UIMAD UR6, UR9, UR6, UR7 ;  /* 0x00000006090682a4 */ /* 0x000fe4000f8e0207 */
[----:B------:R-:W-:Y:S02]  /*1840*/  @!UP0 UIMAD UR4, UR8, UR28, UR5 ;  /* 0x0000001c080482a4 */ /* 0x000fe4000f8e0205 */
[----:B------:R-:W-:Y:S02]  /*1850*/  UIMAD UR16, UR29, UR16, UR30 ;  /* 0x000000101d1072a4 */ /* 0x000fe4000f8e021e */
[----:B------:R-:W-:Y:S01]  /*1860*/  UIMAD UR20, UR4, UR14, UR20 ;  /* 0x0000000e041472a4 */ /* 0x000fe2000f8e0214 */
[----:B------:R-:W-:Y:S02]  /*1870*/  @!UP0 UMOV UR5, UR6 ;  /* 0x0000000600058c82 */ /* 0x000fe40008000000 */
[----:B------:R-:W-:-:S12]  /*1880*/  UIMAD UR16, UR5, UR29, UR16 ;  /* 0x0000001d051072a4 */ /* 0x000fd8000f8e0210 */
.L_x_18:
[----:B------:R-:W-:-:S09]  /*1890*/  UISETP.NE.AND UP0, UPT, UR31, 0x1, UPT ;  /* 0x000000011f00788c */ /* 0x000fd2000bf05270 */
[----:B------:R-:W-:Y:S05]  /*18a0*/  BRA.U UP0, `(.L_x_19) ;  /* 0x0000000100447547 */ /* 0x000fea000b800000 */
[----:B------:R-:W1:Y:S01]  /*18b0*/  LDCU.128 UR8, c[0x0][0xb10] ;  /* 0x00016200ff0877ac */ /* 0x000e620008000c00 */
[----:B------:R-:W2:Y:S01]  /*18c0*/  LDCU UR12, c[0x0][0xb0c] ;  /* 0x00016180ff0c77ac */ /* 0x000ea20008000800 */
[----:B------:R-:W3:Y:S01]  /*18d0*/  LDCU UR13, c[0x0][0xb20] ;  /* 0x00016400ff0d77ac */ /* 0x000ee20008000800 */
[----:B-1----:R-:W-:Y:S02]  /*18e0*/  UIMAD.WIDE.U32 UR6, UR16, UR8, URZ ;  /* 0x00000008100672a5 */ /* 0x002fe4000f8e00ff */
[----:B------:R-:W-:Y:S02]  /*18f0*/  UIMAD.WIDE.U32 UR4, UR20, UR11, URZ ;  /* 0x0000000b140472a5 */ /* 0x000fe4000f8e00ff */
[----:B--2---:R-:W-:Y:S02]  /*1900*/  UISETP.NE.AND UP1, UPT, UR12, 0x1, UPT ;  /* 0x000000010c00788c */ /* 0x004fe4000bf25270 */
[----:B------:R-:W-:Y:S01]  /*1910*/  UISETP.NE.AND UP0, UPT, UR10, 0x1, UPT ;  /* 0x000000010a00788c */ /* 0x000fe2000bf05270 */
[----:B------:R-:W-:-:S02]  /*1920*/  UMOV UR6, UR7 ;  /* 0x0000000700067c82 */ /* 0x000fc40008000000 */
[----:B------:R-:W-:Y:S01]  /*1930*/  UMOV UR4, UR5 ;  /* 0x0000000500047c82 */ /* 0x000fe20008000000 */
[----:B------:R-:W-:Y:S02]  /*1940*/  USHF.R.U32.HI UR9, URZ, UR9, UR6 ;  /* 0x00000009ff097299 */ /* 0x000fe40008011606 */
[----:B---3--:R-:W-:Y:S02]  /*1950*/  USHF.R.U32.HI UR4, URZ, UR13, UR4 ;  /* 0x0000000dff047299 */ /* 0x008fe40008011604 */
[----:B------:R-:W-:Y:S02]  /*1960*/  USEL UR5, UR16, UR9, !UP1 ;  /* 0x0000000910057287 */ /* 0x000fe4000c800000 */
[----:B------:R-:W-:-:S04]  /*1970*/  USEL UR4, UR20, UR4, !UP0 ;  /* 0x0000000414047287 */ /* 0x000fc8000c000000 */
[----:B------:R-:W-:Y:S02]  /*1980*/  UIADD3 UR6, UPT, UPT, -UR4, UR5, URZ ;  /* 0x0000000504067290 */ /* 0x000fe4000fffe1ff */
[----:B------:R-:W-:Y:S02]  /*1990*/  UIADD3 UR4, UPT, UPT, UR4, -UR5, URZ ;  /* 0x8000000504047290 */ /* 0x000fe4000fffe0ff */
[----:B------:R-:W-:Y:S02]  /*19a0*/  UIMAD UR20, UR6, UR10, UR20 ;  /* 0x0000000a061472a4 */ /* 0x000fe4000f8e0214 */
[----:B------:R-:W-:-:S12]  /*19b0*/  UIMAD UR16, UR4, UR12, UR16 ;  /* 0x0000000c041072a4 */ /* 0x000fd8000f8e0210 */
.L_x_19:
[----:B------:R-:W-:-:S09]  /*19c0*/  UISETP.EQ.U32.AND UP0, UPT, UR33, 0x1, UPT ;  /* 0x000000012100788c */ /* 0x000fd2000bf02070 */
[----:B------:R-:W-:Y:S05]  /*19d0*/  BRA.U !UP0, `(.L_x_20) ;  /* 0x00000001080c7547 */ /* 0x000fea000b800000 */
[----:B------:R-:W-:Y:S01]  /*19e0*/  UCGABAR_WAIT ;  /* 0x0000000000007dc7 */ /* 0x000fe20008000000 */
[----:B------:R-:W-:Y:S01]  /*19f0*/  CCTL.IVALL ;  /* 0x00000000ff00798f */ /* 0x000fe20002000000 */
[----:B------:R-:W-:Y:S05]  /*1a00*/  BRA `(.L_x_21) ;  /* 0x0000000000047947 */ /* 0x000fea0003800000 */
.L_x_20:
[----:B------:R-:W-:Y:S06]  /*1a10*/  BAR.SYNC.DEFER_BLOCKING 0x0 ;  /* 0x0000000000007b1d */ /* 0x000fec0000010000 */
.L_x_21:
[----:B------:R-:W-:Y:S05]  /*1a20*/  BRA.U UP5, `(.L_x_22) ;  /* 0x0000001505307547 */ /* 0x000fea000b800000 */
[----:B------:R-:W1:Y:S01]  /*1a30*/  LDCU UR6, c[0x0][0x38c] ;  /* 0x00007180ff0677ac */ /* 0x000e620008000800 */
[----:B------:R-:W-:Y:S01]  /*1a40*/  PLOP3.LUT P1, PT, PT, PT, UP3, 0x80, 0x8 ;  /* 0x000000000008781c */ /* 0x000fe20003f2f038 */
[----:B------:R-:W-:Y:S01]  /*1a50*/  IMAD.MOV.U32 R12, RZ, RZ, 0x1 ;  /* 0x00000001ff0c7424 */ /* 0x000fe200078e00ff */
[----:B------:R-:W-:Y:S01]  /*1a60*/  ISETP.NE.AND P2, PT, R0, RZ, P3 ;  /* 0x000000ff0000720c */ /* 0x000fe20001f45270 */
[----:B------:R-:W-:Y:S01]  /*1a70*/  USHF.L.U32 UR7, UR30, 0x7, URZ ;  /* 0x000000071e077899 */ /* 0x000fe200080006ff */
[----:B------:R-:W-:Y:S01]  /*1a80*/  PLOP3.LUT P1, PT, P1, PT, PT, 0x8, 0x80 ;  /* 0x000000000080781c */ /* 0x000fe20000f2e170 */
[----:B------:R-:W-:Y:S01]  /*1a90*/  UISETP.NE.AND UP1, UPT, UR25, URZ, UPT ;  /* 0x000000ff1900728c */ /* 0x000fe2000bf25270 */
[----:B------:R-:W-:Y:S01]  /*1aa0*/  CS2R R10, SRZ ;  /* 0x00000000000a7805 */ /* 0x000fe2000001ff00 */
[----:B------:R-:W-:Y:S01]  /*1ab0*/  IMAD.MOV.U32 R9, RZ, RZ, RZ ;  /* 0x000000ffff097224 */ /* 0x000fe200078e00ff */
[----:B------:R-:W2:Y:S01]  /*1ac0*/  LDCU UR40, c[0x0][0x370] ;  /* 0x00006e00ff2877ac */ /* 0x000ea20008000800 */
[----:B------:R-:W-:Y:S01]  /*1ad0*/  IMAD.MOV.U32 R8, RZ, RZ, 0x1 ;  /* 0x00000001ff087424 */ /* 0x000fe200078e00ff */
[----:B------:R-:W-:Y:S01]  /*1ae0*/  USEL UR25, UR46, 0x2, UP1 ;  /* 0x000000022e197887 */ /* 0x000fe20008800000 */
[----:B------:R-:W3:Y:S01]  /*1af0*/  LDCU.64 UR30, c[0x0][0x348] ;  /* 0x00006900ff1e77ac */ /* 0x000ee20008000a00 */
[----:B-1----:R-:W-:-:S02]  /*1b00*/  UIADD3 UR5, UPT, UPT, UR6, 0x1f, URZ ;  /* 0x0000001f06057890 */ /* 0x002fc4000fffe0ff */
[----:B------:R-:W-:Y:S02]  /*1b10*/  UIADD3 UR48, UPT, UPT, UR6, 0x3e, URZ ;  /* 0x0000003e06307890 */ /* 0x000fe4000fffe0ff */
[----:B------:R-:W-:Y:S01]  /*1b20*/  USHF.R.S32.HI UR4, URZ, 0x1f, UR5 ;  /* 0x0000001fff047899 */ /* 0x000fe20008011405 */
[----:B------:R-:W1:Y:S03]  /*1b30*/  LDCU UR39, c[0x0][0x374] ;  /* 0x00006e80ff2777ac */ /* 0x000e660008000800 */
[----:B------:R-:W-:Y:S02]  /*1b40*/  ULEA.HI UR4, UR4, UR5, URZ, 0x5 ;  /* 0x0000000504047291 */ /* 0x000fe4000f8f28ff */
[----:B------:R-:W-:Y:S02]  /*1b50*/  ULOP3.LUT UR5, UR7, 0x80, URZ, 0xc0, !UPT ;  /* 0x0000008007057892 */ /* 0x000fe4000f8ec0ff */
[----:B------:R-:W-:-:S02]  /*1b60*/  USHF.R.S32.HI UR42, URZ, 0x5, UR4 ;  /* 0x00000005ff2a7899 */ /* 0x000fc40008011404 */
[----:B------:R-:W-:Y:S02]  /*1b70*/  UIADD3 UR4, UPT, UPT, UR6, -0x1, URZ ;  /* 0xffffffff06047890 */ /* 0x000fe4000fffe0ff */
[----:B------:R-:W-:Y:S02]  /*1b80*/  UISETP.LT.U32.AND UP0, UPT, UR42, 0x5, UPT ;  /* 0x000000052a00788c */ /* 0x000fe4000bf01070 */
[----:B------:R-:W-:Y:S02]  /*1b90*/  UISETP.GE.U32.AND UP2, UPT, UR4, -0x3f, UPT ;  /* 0xffffffc10400788c */ /* 0x000fe4000bf46070 */
[----:B------:R-:W-:Y:S02]  /*1ba0*/  USEL UR41, UR42, 0x5, UP0 ;  /* 0x000000052a297887 */ /* 0x000fe40008000000 */
[----:B------:R-:W-:Y:S02]  /*1bb0*/  ULEA UR47, UR32, UR5, 0x6 ;  /* 0x00000005202f7291 */ /* 0x000fe4000f8e30ff */
[----:B------:R-:W-:-:S02]  /*1bc0*/  UIADD3 UR4, UPT, UPT, UR41, -0x1, URZ ;  /* 0xffffffff29047890 */ /* 0x000fc4000fffe0ff */
[----:B------:R-:W-:Y:S02]  /*1bd0*/  ULEA UR44, UR44, UR5, 0x5 ;  /* 0x000000052c2c7291 */ /* 0x000fe4000f8e28ff */
[----:B------:R-:W-:Y:S02]  /*1be0*/  UIADD3 UR46, UPT, UPT, UR42, -UR41, URZ ;  /* 0x800000292a2e7290 */ /* 0x000fe4000fffe0ff */
[----:B------:R-:W-:Y:S01]  /*1bf0*/  @UP2 UIADD3 UR4, UPT, UPT, UR41, URZ, URZ ;  /* 0x000000ff29042290 */ /* 0x000fe2000fffe0ff */
[----:B------:R-:W-:-:S03]  /*1c00*/  UMOV UR7, URZ ;  /* 0x000000ff00077c82 */ /* 0x000fc60008000000 */
[----:B------:R-:W-:Y:S02]  /*1c10*/  UIADD3 UR29, UPT, UPT, UR4, 0x1, URZ ;  /* 0x00000001041d7890 */ /* 0x000fe4000fffe0ff */
[----:B-123--:R-:W-:-:S12]  /*1c20*/  UIADD3 UR43, UPT, UPT, -UR4, URZ, URZ ;  /* 0x000000ff042b7290 */ /* 0x00efd8000fffe1ff */
.L_x_42:
[----:B------:R-:W-:Y:S01]  /*1c30*/  UISETP.NE.AND UP0, UPT, UR52, URZ, UPT ;  /* 0x000000ff3400728c */ /* 0x000fe2000bf05270 */
[----:B------:R-:W1:Y:S08]  /*1c40*/  S2UR UR52, SR_CgaCtaId ;  /* 0x00000000003479c3 */ /* 0x000e700000008800 */
[----:B------:R-:W-:Y:S05]  /*1c50*/  BRA.U UP0, `(.L_x_23) ;  /* 0x0000000100347547 */ /* 0x000fea000b800000 */
[----:B------:R-:W2:Y:S01]  /*1c60*/  S2R R0, SR_CgaCtaId ;  /* 0x0000000000007919 */ /* 0x000ea20000008800 */
[----:B------:R-:W-:-:S04]  /*1c70*/  MOV R2, 0x400 ;  /* 0x0000040000027802 */ /* 0x000fc80000000f00 */
[----:B--2---:R-:W-:Y:S02]  /*1c80*/  LEA R0, R0, R2, 0x18 ;  /* 0x0000000200007211 */ /* 0x004fe400078ec0ff */
[----:B------:R-:W-:-:S03]  /*1c90*/  SHF.L.U32 R2, R8, 0x1f, RZ ;  /* 0x0000001f08027819 */ /* 0x000fc600000006ff */
[----:B------:R-:W-:-:S04]  /*1ca0*/  IMAD R0, R9, 0x8, R0 ;  /* 0x0000000809007824 */ /* 0x000fc800078e0200 */
[----:B------:R-:W2:Y:S02]  /*1cb0*/  SYNCS.PHASECHK.TRANS64.TRYWAIT P0, [R0+URZ+0xf0], R2 ;  /* 0x0000f002000075a7 */ /* 0x000ea400080011ff */
[----:B--2---:R-:W-:Y:S05]  /*1cc0*/  @!P0 BRA `(.L_x_24) ;  /* 0x000000a400f48947 */ /* 0x004fea0003800000 */
.L_x_184:
[----:B------:R-:W-:Y:S01]  /*1cd0*/  VIADD R9, R9, 0x1 ;  /* 0x0000000109097836 */ /* 0x000fe20000000000 */
[----:B------:R2:W-:Y:S04]  /*1ce0*/  SYNCS.ARRIVE.TRANS64.A1T0 RZ, [R0+URZ+0xe0], RZ ;  /* 0x0000e0ff00ff79a7 */ /* 0x0005e800081000ff */
[----:B------:R-:W-:-:S04]  /*1cf0*/  ISETP.NE.AND P0, PT, R9, 0x2, PT ;  /* 0x000000020900780c */ /* 0x000fc80003f05270 */
[----:B------:R-:W-:Y:S02]  /*1d00*/  SEL R9, R9, RZ, P0 ;  /* 0x000000ff09097207 */ /* 0x000fe40000000000 */
[----:B--2---:R-:W-:-:S04]  /*1d10*/  SEL R0, RZ, 0x1, P0 ;  /* 0x00000001ff007807 */ /* 0x004fc80000000000 */
[----:B------:R-:W-:-:S07]  /*1d20*/  LOP3.LUT R8, R8, R0, RZ, 0x3c, !PT ;  /* 0x0000000008087212 */ /* 0x000fce00078e3cff */
.L_x_23:
[----:B------:R-:W-:Y:S01]  /*1d30*/  UMOV UR6, 0x400 ;  /* 0x0000040000067882 */ /* 0x000fe20000000000 */
[----:B------:R-:W-:Y:S01]  /*1d40*/  SHF.L.U32 R0, R12, 0x1f, RZ ;  /* 0x0000001f0c007819 */ /* 0x000fe200000006ff */
[----:B-1----:R-:W-:Y:S02]  /*1d50*/  ULEA UR6, UR52, UR6, 0x18 ;  /* 0x0000000634067291 */ /* 0x002fe4000f8ec0ff */
[----:B------:R-:W-:Y:S02]  /*1d60*/  UISETP.GE.U32.AND UP0, UPT, UR48, 0x3f, UPT ;  /* 0x0000003f3000788c */ /* 0x000fe4000bf06070 */
[----:B------:R-:W-:Y:S02]  /*1d70*/  ULEA UR4, UR7, UR6, 0x3 ;  /* 0x0000000607047291 */ /* 0x000fe4000f8e18ff */
[----:B------:R-:W-:Y:S01]  /*1d80*/  ULEA UR11, UR20, UR47, 0x8 ;  /* 0x0000002f140b7291 */ /* 0x000fe2000f8e40ff */
[----:B------:R-:W-:-:S06]  /*1d90*/  UMOV UR13, URZ ;  /* 0x000000ff000d7c82 */ /* 0x000fcc0008000000 */
[----:B------:R1:W2:Y:S01]  /*1da0*/  SYNCS.PHASECHK.TRANS64.TRYWAIT P0, [UR4+0x28], R0 ;  /* 0x00002800ff0075a7 */ /* 0x0002a20008001104 */
[----:B------:R-:W-:-:S04]  /*1db0*/  ULEA.HI UR4, UR16, UR16, URZ, 0x1 ;  /* 0x0000001010047291 */ /* 0x000fc8000f8f08ff */
[----:B------:R-:W-:-:S04]  /*1dc0*/  USHF.L.U32 UR4, UR4, 0x7, URZ ;  /* 0x0000000704047899 */ /* 0x000fc800080006ff */
[----:B------:R-:W-:-:S04]  /*1dd0*/  ULOP3.LUT UR35, UR4, 0xffffff00, URZ, 0xc0, !UPT ;  /* 0xffffff0004237892 */ /* 0x000fc8000f8ec0ff */
[----:B------:R-:W-:Y:S01]  /*1de0*/  UIADD3 UR35, UPT, UPT, UR44, UR35, URZ ;  /* 0x000000232c237290 */ /* 0x000fe2000fffe0ff */
[----:B------:R-:W-:Y:S11]  /*1df0*/  BRA.U !UP0, `(.L_x_25) ;  /* 0x0000000108d47547 */ /* 0x000ff6000b800000 */
[----:B------:R-:W-:Y:S01]  /*1e00*/  UMOV UR18, UR43 ;  /* 0x0000002b00127c82 */ /* 0x000fe20008000000 */
[----:B------:R-:W-:Y:S01]  /*1e10*/  UMOV UR4, UR7 ;  /* 0x0000000700047c82 */ /* 0x000fe20008000000 */
[----:B------:R-:W-:-:S05]  /*1e20*/  UMOV UR34, URZ ;  /* 0x000000ff00227c82 */ /* 0x000fca0008000000 */
.L_x_31:
[----:B------:R-:W-:Y:S01]  /*1e30*/  ULEA UR33, UR4, UR6, 0x3 ;  /* 0x0000000604217291 */ /* 0x000fe2000f8e18ff */
[----:B------:R-:W-:Y:S01]  /*1e40*/  @P3 MOV R2, 0x10000 ;  /* 0x0001000000023802 */ /* 0x000fe20000000f00 */
[----:B--2-4-:R-:W-:Y:S10]  /*1e50*/  @P0 BRA `(.L_x_26) ;  /* 0x00000000000c0947 */ /* 0x014ff40003800000 */
[----:B------:R-:W-:-:S04]  /*1e60*/  SHF.L.U32 R3, R12, 0x1f, RZ ;  /* 0x0000001f0c037819 */ /* 0x000fc800000006ff */
[----:B------:R-:W2:Y:S02]  /*1e70*/  SYNCS.PHASECHK.TRANS64.TRYWAIT P0, [UR33+0x28], R3 ;  /* 0x00002803ff0075a7 */ /* 0x000ea40008001121 */
[----:B--2---:R-:W-:Y:S05]  /*1e80*/  @!P0 BRA `(.L_x_27) ;  /* 0x000000a400988947 */ /* 0x004fea0003800000 */
.L_x_26:
[----:B------:R2:W-:Y:S01]  /*1e90*/  @P3 SYNCS.ARRIVE.TRANS64 RZ, [UR33], R2 ;  /* 0x00000002ffff39a7 */ /* 0x0005e20008000021 */
[----:B------:R-:W-:Y:S02]  /*1ea0*/  ULOP3.LUT UR5, UR25, 0x2, URZ, 0xfc, !UPT ;  /* 0x0000000219057892 */ /* 0x000fe4000f8efcff */
[----:B------:R-:W-:Y:S02]  /*1eb0*/  UIADD3 UR18, UPT, UPT, UR18, 0x1, URZ ;  /* 0x0000000112127890 */ /* 0x000fe4000fffe0ff */
[----:B------:R-:W-:Y:S02]  /*1ec0*/  UISETP.NE.AND UP0, UPT, UR5, 0x2, UPT ;  /* 0x000000020500788c */ /* 0x000fe4000bf05270 */
[----:B------:R-:W-:-:S07]  /*1ed0*/  UISETP.NE.AND UP2, UPT, UR18, 0x1, UPT ;  /* 0x000000011200788c */ /* 0x000fce000bf45270 */
[----:B------:R-:W-:Y:S05]  /*1ee0*/  BRA.U UP0, `(.L_x_28) ;  /* 0x0000000100047547 */ /* 0x000fea000b800000 */
[----:B------:R-:W-:Y:S05]  /*1ef0*/  BPT.TRAP 0x1 ;  /* 0x000000040000795c */ /* 0x000fea0000300000 */
.L_x_28:
[----:B------:R-:W-:Y:S04]  /*1f00*/  BSSY.RECONVERGENT B0, `(.L_x_29) ;  /* 0x0000003000007945 */ /* 0x000fe80003800200 */
[----:B------:R-:W-:Y:S05]  /*1f10*/  @!P2 BRA `(.L_x_30) ;  /* 0x000000000004a947 */ /* 0x000fea0003800000 */
[----:B------:R-:W-:Y:S05]  /*1f20*/  BPT.TRAP 0x1 ;  /* 0x000000040000795c */ /* 0x000fea0000300000 */
.L_x_30:
[----:B------:R-:W-:Y:S05]  /*1f30*/  BSYNC.RECONVERGENT B0 ;  /* 0x0000000000007941 */ /* 0x000fea0003800200 */
.L_x_29:
[----:B------:R-:W-:Y:S02]  /*1f40*/  UIADD3 UR5, UPT, UPT, UR4, 0x1, URZ ;  /* 0x0000000104057890 */ /* 0x000fe4000fffe0ff */
[----:B------:R-:W-:Y:S02]  /*1f50*/  USHF.L.U32 UR4, UR4, 0xc, URZ ;  /* 0x0000000c04047899 */ /* 0x000fe400080006ff */
[----:B------:R-:W-:Y:S02]  /*1f60*/  UISETP.NE.AND UP0, UPT, UR5, 0x5, UPT ;  /* 0x000000050500788c */ /* 0x000fe4000bf05270 */
[----:B------:R-:W-:Y:S02]  /*1f70*/  ULOP3.LUT UR32, UR27, UR4, URZ, 0xfc, !UPT ;  /* 0x000000041b207292 */ /* 0x000fe4000f8efcff */
[----:B------:R-:W-:Y:S02]  /*1f80*/  USEL UR8, URZ, 0x1, UP0 ;  /* 0x00000001ff087887 */ /* 0x000fe40008000000 */
[----:B------:R-:W-:-:S02]  /*1f90*/  USEL UR7, UR5, URZ, UP0 ;  /* 0x000000ff05077287 */ /* 0x000fc40008000000 */
[----:B------:R-:W-:Y:S02]  /*1fa0*/  UIADD3 UR16, UP1, UPT, UR30, 0x80, URZ ;  /* 0x000000801e107890 */ /* 0x000fe4000ff3e0ff */
[----:B------:R-:W-:Y:S01]  /*1fb0*/  ULEA UR5, UR7, UR6, 0x3 ;  /* 0x0000000607057291 */ /* 0x000fe2000f8e18ff */
[----:B------:R-:W-:Y:S01]  /*1fc0*/  LOP3.LUT R12, R12, UR8, RZ, 0x3c, !PT ;  /* 0x000000080c0c7c12 */ /* 0x000fe2000f8e3cff */
[----:B------:R-:W-:Y:S02]  /*1fd0*/  ULOP3.LUT UR8, UR26, UR4, URZ, 0xfc, !UPT ;  /* 0x000000041a087292 */ /* 0x000fe4000f8efcff */
[----:B------:R-:W-:Y:S01]  /*1fe0*/  ULEA UR32, UR32, UR6, 0x2 ;  /* 0x0000000620207291 */ /* 0x000fe2000f8e10ff */
[----:B-1----:R-:W-:Y:S01]  /*1ff0*/  SHF.L.U32 R0, R12, 0x1f, RZ ;  /* 0x0000001f0c007819 */ /* 0x002fe200000006ff */
[----:B------:R-:W-:Y:S02]  /*2000*/  UIADD3 UR14, UP0, UPT, UR30, 0x180, URZ ;  /* 0x000001801e0e7890 */ /* 0x000fe4000ff1e0ff */
[----:B------:R-:W-:Y:S01]  /*2010*/  ULEA UR8, UR8, UR6, 0x2 ;  /* 0x0000000608087291 */ /* 0x000fe2000f8e10ff */
[----:B------:R3:W4:Y:S01]  /*2020*/  SYNCS.PHASECHK.TRANS64.TRYWAIT P0, [UR5+0x28], R0 ;  /* 0x00002800ff0075a7 */ /* 0x0007220008001105 */
[----:B------:R-:W-:-:S02]  /*2030*/  ULOP3.LUT UR33, UR33, 0xfefffff8, URZ, 0xc0, !UPT ;  /* 0xfefffff821217892 */ /* 0x000fc4000f8ec0ff */
[----:B------:R-:W-:Y:S02]  /*2040*/  UIADD3.X UR17, UPT, UPT, URZ, UR31, URZ, UP1, !UPT ;  /* 0x0000001fff117290 */ /* 0x000fe40008ffe4ff */
[----:B------:R-:W-:Y:S02]  /*2050*/  UIADD3 UR32, UPT, UPT, UR32, 0x10800, URZ ;  /* 0x0001080020207890 */ /* 0x000fe4000fffe0ff */
[----:B------:R-:W-:Y:S02]  /*2060*/  UPRMT UR5, URZ, 0x5410, UR24 ;  /* 0x00005410ff057896 */ /* 0x000fe40008000018 */
[----:B------:R-:W-:Y:S02]  /*2070*/  UIADD3 UR8, UPT, UPT, UR8, 0x24800, URZ ;  /* 0x0002480008087890 */ /* 0x000fe4000fffe0ff */
[----:B------:R-:W-:Y:S02]  /*2080*/  UIADD3.X UR15, UPT, UPT, URZ, UR31, URZ, UP0, !UPT ;  /* 0x0000001fff0f7290 */ /* 0x000fe400087fe4ff */
[----:B------:R-:W-:Y:S01]  /*2090*/  UPRMT UR4, URZ, 0x5410, UR21 ;  /* 0x00005410ff047896 */ /* 0x000fe20008000015 */
[----:B------:R-:W-:Y:S01]  /*20a0*/  UMOV UR22, 0x0 ;  /* 0x0000000000167882 */ /* 0x000fe20000000000 */
[----:B------:R-:W-:Y:S01]  /*20b0*/  UMOV UR23, 0x10000000 ;  /* 0x1000000000177882 */ /* 0x000fe20000000000 */
[----:B------:R-:W-:Y:S01]  /*20c0*/  UMOV UR10, UR34 ;  /* 0x00000022000a7c82 */ /* 0x000fe20008000000 */
[----:B------:R-:W-:Y:S01]  /*20d0*/  UMOV UR12, UR36 ;  /* 0x00000024000c7c82 */ /* 0x000fe20008000000 */
[----:B------:R-:W-:Y:S01]  /*20e0*/  UMOV UR9, UR33 ;  /* 0x0000002100097c82 */ /* 0x000fe20008000000 */
[----:B------:R1:W-:Y:S01]  /*20f0*/  UTMALDG.3D.MULTICAST.2CTA [UR32], [UR16], UR5, desc[UR22] ;  /* 0x00001620100073b4 */ /* 0x0003e20008211805 */
[----:B------:R-:W-:-:S02]  /*2100*/  UMOV UR13, UR29 ;  /* 0x0000001d000d7c82 */ /* 0x000fc40008000000 */
[----:B------:R2:W-:Y:S01]  /*2110*/  UTMALDG.3D.MULTICAST.2CTA [UR8], [UR14], UR4, desc[UR22] ;  /* 0x000016080e0073b4 */ /* 0x0005e20008211804 */
[----:B-1----:R-:W-:Y:S01]  /*2120*/  UIADD3 UR34, UPT, UPT, UR34, 0x20, URZ ;  /* 0x0000002022227890 */ /* 0x002fe2000fffe0ff */
[----:B--2---:R-:W-:Y:S01]  /*2130*/  UMOV UR4, UR7 ;  /* 0x0000000700047c82 */ /* 0x004fe20008000000 */
[----:B---3--:R-:W-:Y:S10]  /*2140*/  BRA.U UP2, `(.L_x_31) ;  /* 0xfffffffd02387547 */ /* 0x008ff4000b83ffff */
.L_x_25:
[----:B------:R-:W-:Y:S01]  /*2150*/  ULEA UR4, UR7, UR6, 0x3 ;  /* 0x0000000607047291 */ /* 0x000fe2000f8e18ff */
[----:B-1----:R-:W-:Y:S01]  /*2160*/  SHF.L.U32 R0, R12, 0x1f, RZ ;  /* 0x0000001f0c007819 */ /* 0x002fe200000006ff */
[----:B------:R-:W-:Y:S01]  /*2170*/  @!P1 SYNCS.ARRIVE.TRANS64.A1T0 RZ, [UR6+0x98], RZ ;  /* 0x000098ffffff99a7 */ /* 0x000fe20008100006 */
[----:B------:R-:W-:-:S06]  /*2180*/  UISETP.GT.AND UP0, UPT, UR42, UR41, UPT ;  /* 0x000000292a00728c */ /* 0x000fcc000bf04270 */
[----:B--2-4-:R1:W2:Y:S03]  /*2190*/  SYNCS.PHASECHK.TRANS64.TRYWAIT P0, [UR4+0x28], R0 ;  /* 0x00002800ff0075a7 */ /* 0x0142a60008001104 */
[----:B------:R-:W-:Y:S05]  /*21a0*/  BRA.U !UP0, `(.L_x_32) ;  /* 0x0000000108d47547 */ /* 0x000fea000b800000 */
[----:B------:R-:W-:Y:S01]  /*21b0*/  UIADD3 UR28, UPT, UPT, UR46, UR13, URZ ;  /* 0x0000000d2e1c7290 */ /* 0x000fe2000fffe0ff */
[----:B------:R-:W-:-:S11]  /*21c0*/  UMOV UR4, UR7 ;  /* 0x0000000700047c82 */ /* 0x000fd60008000000 */
.L_x_38:
[----:B------:R-:W-:Y:S01]  /*21d0*/  ULEA UR17, UR4, UR6, 0x3 ;  /* 0x0000000604117291 */ /* 0x000fe2000f8e18ff */
[----:B--2---:R-:W-:Y:S01]  /*21e0*/  @P3 MOV R2, 0x10000 ;  /* 0x0001000000023802 */ /* 0x004fe20000000f00 */
[----:B--2-4-:R-:W-:Y:S10]  /*21f0*/  @P0 BRA `(.L_x_33) ;  /* 0x00000000000c0947 */ /* 0x014ff40003800000 */
[----:B------:R-:W-:-:S04]  /*2200*/  SHF.L.U32 R3, R12, 0x1f, RZ ;  /* 0x0000001f0c037819 */ /* 0x000fc800000006ff */
[----:B------:R-:W2:Y:S02]  /*2210*/  SYNCS.PHASECHK.TRANS64.TRYWAIT P0, [UR17+0x28], R3 ;  /* 0x00002803ff0075a7 */ /* 0x000ea40008001111 */
[----:B--2---:R-:W-:Y:S05]  /*2220*/  @!P0 BRA `(.L_x_34) ;  /* 0x000000a000c88947 */ /* 0x004fea0003800000 */
.L_x_33:
[----:B------:R2:W-:Y:S01]  /*2230*/  @P3 SYNCS.ARRIVE.TRANS64 RZ, [UR17], R2 ;  /* 0x00000002ffff39a7 */ /* 0x0005e20008000011 */
[----:B------:R-:W-:-:S04]  /*2240*/  ULOP3.LUT UR5, UR25, 0x2, URZ, 0xfc, !UPT ;  /* 0x0000000219057892 */ /* 0x000fc8000f8efcff */
[----:B------:R-:W-:-:S09]  /*2250*/  UISETP.NE.AND UP0, UPT, UR5, 0x2, UPT ;  /* 0x000000020500788c */ /* 0x000fd2000bf05270 */
[----:B------:R-:W-:Y:S05]  /*2260*/  BRA.U UP0, `(.L_x_35) ;  /* 0x0000000100047547 */ /* 0x000fea000b800000 */
[----:B------:R-:W-:Y:S05]  /*2270*/  BPT.TRAP 0x1 ;  /* 0x000000040000795c */ /* 0x000fea0000300000 */
.L_x_35:
[----:B------:R-:W-:Y:S04]  /*2280*/  BSSY.RECONVERGENT B0, `(.L_x_36) ;  /* 0x0000003000007945 */ /* 0x000fe80003800200 */
[----:B------:R-:W-:Y:S05]  /*2290*/  @!P2 BRA `(.L_x_37) ;  /* 0x000000000004a947 */ /* 0x000fea0003800000 */
[----:B------:R-:W-:Y:S05]  /*22a0*/  BPT.TRAP 0x1 ;  /* 0x000000040000795c */ /* 0x000fea0000300000 */
.L_x_37:
[----:B------:R-:W-:Y:S05]  /*22b0*/  BSYNC.RECONVERGENT B0 ;  /* 0x0000000000007941 */ /* 0x000fea0003800200 */
.L_x_36:
[----:B------:R-:W-:Y:S02]  /*22c0*/  UIADD3 UR5, UPT, UPT, UR4, 0x1, URZ ;  /* 0x0000000104057890 */ /* 0x000fe4000fffe0ff */
[----:B------:R-:W-:Y:S02]  /*22d0*/  USHF.L.U32 UR4, UR4, 0xc, URZ ;  /* 0x0000000c04047899 */ /* 0x000fe400080006ff */
[----:B------:R-:W-:Y:S02]  /*22e0*/  UISETP.NE.AND UP0, UPT, UR5, 0x5, UPT ;  /* 0x000000050500788c */ /* 0x000fe4000bf05270 */
[----:B------:R-:W-:Y:S02]  /*22f0*/  USHF.L.U32 UR18, UR13, 0x5, URZ ;  /* 0x000000050d127899 */ /* 0x000fe400080006ff */
[----:B------:R-:W-:Y:S02]  /*2300*/  USEL UR8, URZ, 0x1, UP0 ;  /* 0x00000001ff087887 */ /* 0x000fe40008000000 */
[----:B------:R-:W-:-:S02]  /*2310*/  USEL UR7, UR5, URZ, UP0 ;  /* 0x000000ff05077287 */ /* 0x000fc40008000000 */
[----:B------:R-:W-:Y:S02]  /*2320*/  UIADD3 UR22, UP0, UPT, UR30, 0x180, URZ ;  /* 0x000001801e167890 */ /* 0x000fe4000ff1e0ff */
[----:B------:R-:W-:Y:S01]  /*2330*/  ULEA UR5, UR7, UR6, 0x3 ;  /* 0x0000000607057291 */ /* 0x000fe2000f8e18ff */
[----:B------:R-:W-:Y:S01]  /*2340*/  LOP3.LUT R12, R12, UR8, RZ, 0x3c, !PT ;  /* 0x000000080c0c7c12 */ /* 0x000fe2000f8e3cff */
[----:B------:R-:W-:Y:S02]  /*2350*/  UIADD3 UR13, UPT, UPT, UR13, 0x1, URZ ;  /* 0x000000010d0d7890 */ /* 0x000fe4000fffe0ff */
[----:B------:R-:W-:Y:S01]  /*2360*/  UIADD3 UR14, UP1, UPT, UR30, 0x80, URZ ;  /* 0x000000801e0e7890 */ /* 0x000fe2000ff3e0ff */
[----:B-1----:R-:W-:Y:S01]  /*2370*/  SHF.L.U32 R0, R12, 0x1f, RZ ;  /* 0x0000001f0c007819 */ /* 0x002fe200000006ff */
[----:B------:R-:W-:Y:S02]  /*2380*/  UIADD3.X UR23, UPT, UPT, URZ, UR31, URZ, UP0, !UPT ;  /* 0x0000001fff177290 */ /* 0x000fe400087fe4ff */
[----:B------:R-:W-:Y:S01]  /*2390*/  UISETP.NE.AND UP0, UPT, UR13, UR28, UPT ;  /* 0x0000001c0d00728c */ /* 0x000fe2000bf05270 */
[----:B------:R3:W4:Y:S01]  /*23a0*/  SYNCS.PHASECHK.TRANS64.TRYWAIT P0, [UR5+0x28], R0 ;  /* 0x00002800ff0075a7 */ /* 0x0007220008001105 */
[----:B------:R-:W-:-:S02]  /*23b0*/  ULOP3.LUT UR5, UR27, UR4, URZ, 0xfc, !UPT ;  /* 0x000000041b057292 */ /* 0x000fc4000f8efcff */
[----:B------:R-:W-:Y:S02]  /*23c0*/  ULOP3.LUT UR4, UR26, UR4, URZ, 0xfc, !UPT ;  /* 0x000000041a047292 */ /* 0x000fe4000f8efcff */
[----:B------:R-:W-:Y:S02]  /*23d0*/  ULEA UR5, UR5, UR6, 0x2 ;  /* 0x0000000605057291 */ /* 0x000fe4000f8e10ff */
[----:B------:R-:W-:Y:S02]  /*23e0*/  ULEA UR4, UR4, UR6, 0x2 ;  /* 0x0000000604047291 */ /* 0x000fe4000f8e10ff */
[----:B------:R-:W-:Y:S02]  /*23f0*/  UIADD3 UR16, UPT, UPT, UR5, 0x10800, URZ ;  /* 0x0001080005107890 */ /* 0x000fe4000fffe0ff */
[----:B------:R-:W-:Y:S02]  /*2400*/  ULOP3.LUT UR17, UR17, 0xfefffff8, URZ, 0xc0, !UPT ;  /* 0xfefffff811117892 */ /* 0x000fe4000f8ec0ff */
[----:B------:R-:W-:-:S02]  /*2410*/  UIADD3.X UR15, UPT, UPT, URZ, UR31, URZ, UP1, !UPT ;  /* 0x0000001fff0f7290 */ /* 0x000fc40008ffe4ff */
[----:B------:R-:W-:Y:S02]  /*2420*/  UPRMT UR5, URZ, 0x5410, UR24 ;  /* 0x00005410ff057896 */ /* 0x000fe40008000018 */
[----:B------:R-:W-:Y:S02]  /*2430*/  UIADD3 UR8, UPT, UPT, UR4, 0x24800, URZ ;  /* 0x0002480004087890 */ /* 0x000fe4000fffe0ff */
[----:B------:R-:W-:Y:S01]  /*2440*/  UPRMT UR4, URZ, 0x5410, UR21 ;  /* 0x00005410ff047896 */ /* 0x000fe20008000015 */
[----:B------:R-:W-:Y:S01]  /*2450*/  UMOV UR32, 0x0 ;  /* 0x0000000000207882 */ /* 0x000fe20000000000 */
[----:B------:R-:W-:Y:S01]  /*2460*/  UMOV UR33, 0x10000000 ;  /* 0x1000000000217882 */ /* 0x000fe20000000000 */
[----:B------:R-:W-:Y:S01]  /*2470*/  UMOV UR19, UR35 ;  /* 0x0000002300137c82 */ /* 0x000fe20008000000 */
[----:B------:R-:W-:Y:S01]  /*2480*/  UMOV UR20, UR36 ;  /* 0x0000002400147c82 */ /* 0x000fe20008000000 */
[----:B------:R-:W-:Y:S01]  /*2490*/  UMOV UR12, UR36 ;  /* 0x00000024000c7c82 */ /* 0x000fe20008000000 */
[----:B------:R-:W-:Y:S01]  /*24a0*/  UMOV UR9, UR17 ;  /* 0x0000001100097c82 */ /* 0x000fe20008000000 */
[----:B------:R-:W-:Y:S01]  /*24b0*/  UMOV UR10, UR18 ;  /* 0x00000012000a7c82 */ /* 0x000fe20008000000 */
[----:B------:R-:W-:Y:S01]  /*24c0*/  UTMALDG.3D.MULTICAST.2CTA [UR16], [UR14], UR5, desc[UR32] ;  /* 0x000020100e0073b4 */ /* 0x000fe20008211805 */
[----:B------:R1:W-:Y:S02]  /*24d0*/  UTMALDG.3D.MULTICAST.2CTA [UR8], [UR22], UR4, desc[UR32] ;  /* 0x00002008160073b4 */ /* 0x0003e40008211804 */
[----:B-1----:R-:W-:Y:S01]  /*24e0*/  UMOV UR4, UR7 ;  /* 0x0000000700047c82 */ /* 0x002fe20008000000 */
[----:B---3--:R-:W-:Y:S05]  /*24f0*/  BRA.U UP0, `(.L_x_38) ;  /* 0xfffffffd00347547 */ /* 0x008fea000b83ffff */
.L_x_32:
[C---:B------:R-:W-:Y:S01]  /*2500*/  LEA R3, R11.reuse, UR6, 0x3 ;  /* 0x000000060b037c11 */ /* 0x040fe2000f8e18ff */
[----:B------:R-:W-:Y:S01]  /*2510*/  NOP ;  /* 0x0000000000007918 */ /* 0x000fe20000000000 */
[----:B-1----:R-:W-:Y:S02]  /*2520*/  SHF.L.U32 R0, R10, 0x1f, RZ ;  /* 0x0000001f0a007819 */ /* 0x002fe400000006ff */
[----:B------:R-:W-:Y:S02]  /*2530*/  LEA R4, R11, UR6, 0x4 ;  /* 0x000000060b047c11 */ /* 0x000fe4000f8e20ff */
[----:B--2-4-:R-:W1:Y:S02]  /*2540*/  SYNCS.PHASECHK.TRANS64.TRYWAIT P0, [R3+URZ+0xa0], R0 ;  /* 0x0000a000030075a7 */ /* 0x014e6400080011ff */
[----:B-1----:R-:W-:Y:S05]  /*2550*/  @!P0 BRA `(.L_x_39) ;  /* 0x000000a000148947 */ /* 0x002fea0003800000 */
.L_x_187:
[----:B------:R-:W2:Y:S01]  /*2560*/  LDS.128 R4, [R4+0x110] ;  /* 0x0001100004047984 */ /* 0x000ea20000000c00 */
[----:B------:R-:W-:Y:S01]  /*2570*/  UISETP.GE.AND UP0, UPT, UR45, 0x1, UPT ;  /* 0x000000012d00788c */ /* 0x000fe2000bf06270 */
[----:B------:R-:W-:Y:S01]  /*2580*/  @!PT LDS RZ, [RZ] ;  /* 0x00000000fffff984 */ /* 0x000fe20000000800 */
[----:B------:R-:W-:Y:S01]  /*2590*/  @!PT LDS RZ, [RZ] ;  /* 0x00000000fffff984 */ /* 0x000fe20000000800 */
[----:B------:R-:W-:Y:S01]  /*25a0*/  @!PT LDS RZ, [RZ] ;  /* 0x00000000fffff984 */ /* 0x000fe20000000800 */
[----:B------:R-:W-:Y:S01]  /*25b0*/  @!PT LDS RZ, [RZ] ;  /* 0x00000000fffff984 */ /* 0x000fe20000000800 */
[----:B------:R3:W-:Y:S06]  /*25c0*/  MEMBAR.ALL.CTA ;  /* 0x0000000000007992 */ /* 0x0007ec0000008000 */
[----:B---3--:R-:W3:Y:S01]  /*25d0*/  FENCE.VIEW.ASYNC.S ;  /* 0x00000000000073c6 */ /* 0x008ee20000000000 */
[----:B--2---:R-:W-:-:S13]  /*25e0*/  LOP3.LUT P0, RZ, R6, 0x1, RZ, 0xc0, !PT ;  /* 0x0000000106ff7812 */ /* 0x004fda000780c0ff */
[----:B---3--:R-:W-:Y:S01]  /*25f0*/  VOTEU.ANY UP1, P0 ;  /* 0x0000000000ff7886 */ /* 0x008fe20000020100 */
[----:B------:R-:W-:-:S13]  /*2600*/  PLOP3.LUT P0, PT, PT, PT, UP1, 0x80, 0x8 ;  /* 0x000000000008781c */ /* 0x000fda0003f0f018 */
[----:B-1----:R-:W-:Y:S02]  /*2610*/  @P0 LOP3.LUT R0, R5, 0xffff, RZ, 0xc0, !PT ;  /* 0x0000ffff05000812 */ /* 0x002fe400078ec0ff */
[----:B------:R-:W-:Y:S02]  /*2620*/  @P0 MOV R2, R4 ;  /* 0x0000000400020202 */ /* 0x000fe40000000f00 */
[----:B------:R-:W-:Y:S01]  /*2630*/  @P0 R2UR UR5, R0 ;  /* 0x00000000000502ca */ /* 0x000fe200000e0000 */
[----:B------:R-:W-:Y:S01]  /*2640*/  VIADD R0, R3, 0xb0 ;  /* 0x000000b003007836 */ /* 0x000fe20000000000 */
[----:B------:R-:W-:Y:S02]  /*2650*/  @P0 SHF.R.U32.HI R4, RZ, 0x10, R5 ;  /* 0x00000010ff040819 */ /* 0x000fe40000011605 */
[----:B------:R-:W-:Y:S02]  /*2660*/  @P0 R2UR UR8, R2 ;  /* 0x00000000020802ca */ /* 0x000fe400000e0000 */
[----:B------:R-:W-:-:S02]  /*2670*/  PRMT R0, RZ, 0x654, R0 ;  /* 0x00000654ff007816 */ /* 0x000fc40000000000 */
[----:B------:R-:W-:Y:S02]  /*2680*/  @P0 R2UR UR4, R4 ;  /* 0x00000000040402ca */ /* 0x000fe400000e0000 */
[----:B------:R1:W-:Y:S03]  /*2690*/  SYNCS.ARRIVE.TRANS64.RED.A1T0 RZ, [R0+URZ], RZ ;  /* 0x000000ff00ff79a7 */ /* 0x0003e600081004ff */
[----:B------:R-:W-:-:S04]  /*26a0*/  @UP1 UMOV UR37, UR5 ;  /* 0x0000000500251c82 */ /* 0x000fc80008000000 */
[----:B------:R-:W-:-:S04]  /*26b0*/  @UP1 UMOV UR38, UR8 ;  /* 0x0000000800261c82 */ /* 0x000fc80008000000 */
[----:B------:R-:W-:Y:S01]  /*26c0*/  @UP1 UMOV UR36, UR4 ;  /* 0x0000000400241c82 */ /* 0x000fe20008000000 */
[----:B------:R-:W-:Y:S05]  /*26d0*/  BRA.U !UP0, `(.L_x_40) ;  /* 0x0000000108d47547 */ /* 0x000fea000b800000 */
[----:B------:R-:W2:Y:S01]  /*26e0*/  LDCU.128 UR12, c[0x0][0xb10] ;  /* 0x00016200ff0c77ac */ /* 0x000ea20008000c00 */
[----:B------:R-:W3:Y:S01]  /*26f0*/  LDCU UR28, c[0x0][0xb20] ;  /* 0x00016400ff1c77ac */ /* 0x000ee20008000800 */
[----:B------:R-:W4:Y:S01]  /*2700*/  LDCU UR20, c[0x0][0xb0c] ;  /* 0x00016180ff1477ac */ /* 0x000f220008000800 */
[----:B------:R-:W1:Y:S01]  /*2710*/  LDCU.64 UR10, c[0x0][0xb28] ;  /* 0x00016500ff0a77ac */ /* 0x000e620008000a00 */
[----:B------:R-:W-:Y:S02]  /*2720*/  UISETP.NE.AND UP3, UPT, UR45, 0x1, UPT ;  /* 0x000000012d00788c */ /* 0x000fe4000bf65270 */
[----:B--2---:R-:W-:Y:S02]  /*2730*/  UIMAD.WIDE.U32 UR8, UR39, UR15, URZ ;  /* 0x0000000f270872a5 */ /* 0x004fe4000f8e00ff */
[----:B------:R-:W-:Y:S02]  /*2740*/  UIMAD.WIDE.U32 UR4, UR40, UR12, URZ ;  /* 0x0000000c280472a5 */ /* 0x000fe4000f8e00ff */
[----:B------:R-:W-:-:S02]  /*2750*/  UISETP.NE.AND UP0, UPT, UR14, 0x1, UPT ;  /* 0x000000010e00788c */ /* 0x000fc4000bf05270 */
[----:B------:R-:W-:Y:S01]  /*2760*/  UIMAD.WIDE.U32 UR22, UR37, UR15, URZ ;  /* 0x0000000f251672a5 */ /* 0x000fe2000f8e00ff */
[----:B------:R-:W-:Y:S02]  /*2770*/  UMOV UR8, UR9 ;  /* 0x0000000900087c82 */ /* 0x000fe40008000000 */
[----:B------:R-:W-:Y:S01]  /*2780*/  UMOV UR4, UR5 ;  /* 0x0000000500047c82 */ /* 0x000fe20008000000 */
[----:B---3--:R-:W-:Y:S02]  /*2790*/  USHF.R.U32.HI UR8, URZ, UR28, UR8 ;  /* 0x0000001cff087299 */ /* 0x008fe40008011608 */
[----:B----4-:R-:W-:Y:S02]  /*27a0*/  UISETP.NE.AND UP2, UPT, UR20, 0x1, UPT ;  /* 0x000000011400788c */ /* 0x010fe4000bf45270 */
[----:B------:R-:W-:Y:S02]  /*27b0*/  USHF.R.U32.HI UR4, URZ, UR13, UR4 ;  /* 0x0000000dff047299 */ /* 0x000fe40008011604 */
[----:B------:R-:W-:-:S02]  /*27c0*/  USEL UR5, UR39, UR8, !UP0 ;  /* 0x0000000827057287 */ /* 0x000fc4000c000000 */
[----:B------:R-:W-:Y:S02]  /*27d0*/  USEL UR8, UR40, UR4, !UP2 ;  /* 0x0000000428087287 */ /* 0x000fe4000d000000 */
[----:B-1----:R-:W-:Y:S01]  /*27e0*/  UIMAD.WIDE.U32 UR16, UR5, UR10, URZ ;  /* 0x0000000a051072a5 */ /* 0x002fe2000f8e00ff */
[----:B------:R-:W-:Y:S01]  /*27f0*/  UMOV UR4, UR23 ;  /* 0x0000001700047c82 */ /* 0x000fe20008000000 */
[----:B------:R-:W-:Y:S02]  /*2800*/  UIMAD.WIDE.U32 UR18, UR38, UR12, URZ ;  /* 0x0000000c261272a5 */ /* 0x000fe4000f8e00ff */
[----:B------:R-:W-:-:S03]  /*2810*/  UIMAD.WIDE.U32 UR22, UR8, UR10, URZ ;  /* 0x0000000a081672a5 */ /* 0x000fc6000f8e00ff */
[----:B------:R-:W-:Y:S01]  /*2820*/  UMOV UR16, UR17 ;  /* 0x0000001100107c82 */ /* 0x000fe20008000000 */
[----:B------:R-:W-:Y:S02]  /*2830*/  USHF.R.U32.HI UR4, URZ, UR28, UR4 ;  /* 0x0000001cff047299 */ /* 0x000fe40008011604 */
[----:B------:R-:W-:Y:S01]  /*2840*/  @UP3 USHF.R.U32.HI UR5, URZ, UR11, UR16 ;  /* 0x0000000bff053299 */ /* 0x000fe20008011610 */
[----:B------:R-:W-:Y:S01]  /*2850*/  UMOV UR18, UR19 ;  /* 0x0000001300127c82 */ /* 0x000fe20008000000 */
[----:B------:R-:W-:Y:S01]  /*2860*/  UMOV UR22, UR23 ;  /* 0x0000001700167c82 */ /* 0x000fe20008000000 */
[----:B------:R-:W-:Y:S02]  /*2870*/  USHF.R.U32.HI UR13, URZ, UR13, UR18 ;  /* 0x0000000dff0d7299 */ /* 0x000fe40008011612 */
[----:B------:R-:W-:Y:S02]  /*2880*/  USEL UR4, UR37, UR4, !UP0 ;  /* 0x0000000425047287 */ /* 0x000fe4000c000000 */
[----:B------:R-:W-:-:S02]  /*2890*/  @UP3 USHF.R.U32.HI UR8, URZ, UR11, UR22 ;  /* 0x0000000bff083299 */ /* 0x000fc40008011616 */
[----:B------:R-:W-:Y:S02]  /*28a0*/  UIMAD UR9, UR45, UR5, URZ ;  /* 0x000000052d0972a4 */ /* 0x000fe4000f8e02ff */
[----:B------:R-:W-:Y:S02]  /*28b0*/  USEL UR5, UR38, UR13, !UP2 ;  /* 0x0000000d26057287 */ /* 0x000fe4000d000000 */
[----:B------:R-:W-:Y:S02]  /*28c0*/  UIMAD UR12, UR45, UR8, URZ ;  /* 0x000000082d0c72a4 */ /* 0x000fe4000f8e02ff */
[----:B------:R-:W-:Y:S02]  /*28d0*/  UISETP.GE.AND UP0, UPT, UR4, UR9, UPT ;  /* 0x000000090400728c */ /* 0x000fe4000bf06270 */
[----:B------:R-:W-:Y:S02]  /*28e0*/  UIMAD.WIDE.U32 UR16, UR4, UR10, URZ ;  /* 0x0000000a041072a5 */ /* 0x000fe4000f8e00ff */
[----:B------:R-:W-:-:S02]  /*28f0*/  UISETP.GE.OR UP0, UPT, UR5, UR12, UP0 ;  /* 0x0000000c0500728c */ /* 0x000fc40008706670 */
        /* <DEDUP_REMOVED lines=19> */
.L_x_40:
[----:B------:R-:W2:Y:S02]  /*2a30*/  LDCU UR4, c[0x0][0xb30] ;  /* 0x00016600ff0477ac */ /* 0x000ea40008000800 */
[----:B--2---:R-:W-:-:S09]  /*2a40*/  UISETP.NE.AND UP0, UPT, UR4, 0x1, UPT ;  /* 0x000000010400788c */ /* 0x004fd2000bf05270 */
[----:B------:R-:W-:Y:S05]  /*2a50*/  BRA.U UP0, `(.L_x_41) ;  /* 0x0000000100447547 */ /* 0x000fea000b800000 */
[----:B------:R-:W2:Y:S01]  /*2a60*/  LDCU.128 UR12, c[0x0][0xb10] ;  /* 0x00016200ff0c77ac */ /* 0x000ea20008000c00 */
[----:B------:R-:W3:Y:S01]  /*2a70*/  LDCU UR10, c[0x0][0xb0c] ;  /* 0x00016180ff0a77ac */ /* 0x000ee20008000800 */
[----:B------:R-:W4:Y:S01]  /*2a80*/  LDCU UR11, c[0x0][0xb20] ;  /* 0x00016400ff0b77ac */ /* 0x000f220008000800 */
[----:B--2---:R-:W-:Y:S02]  /*2a90*/  UIMAD.WIDE.U32 UR8, UR38, UR12, URZ ;  /* 0x0000000c260872a5 */ /* 0x004fe4000f8e00ff */
[----:B------:R-:W-:Y:S02]  /*2aa0*/  UIMAD.WIDE.U32 UR4, UR37, UR15, URZ ;  /* 0x0000000f250472a5 */ /* 0x000fe4000f8e00ff */
[----:B---3--:R-:W-:Y:S02]  /*2ab0*/  UISETP.NE.AND UP2, UPT, UR10, 0x1, UPT ;  /* 0x000000010a00788c */ /* 0x008fe4000bf45270 */
[----:B------:R-:W-:Y:S01]  /*2ac0*/  UISETP.NE.AND UP0, UPT, UR14, 0x1, UPT ;  /* 0x000000010e00788c */ /* 0x000fe2000bf05270 */
[----:B------:R-:W-:-:S02]  /*2ad0*/  UMOV UR8, UR9 ;  /* 0x0000000900087c82 */ /* 0x000fc40008000000 */
[----:B------:R-:W-:Y:S01]  /*2ae0*/  UMOV UR4, UR5 ;  /* 0x0000000500047c82 */ /* 0x000fe20008000000 */
[----:B------:R-:W-:Y:S02]  /*2af0*/  USHF.R.U32.HI UR13, URZ, UR13, UR8 ;  /* 0x0000000dff0d7299 */ /* 0x000fe40008011608 */
[----:B----4-:R-:W-:Y:S02]  /*2b00*/  USHF.R.U32.HI UR4, URZ, UR11, UR4 ;  /* 0x0000000bff047299 */ /* 0x010fe40008011604 */
[----:B------:R-:W-:Y:S02]  /*2b10*/  USEL UR5, UR38, UR13, !UP2 ;  /* 0x0000000d26057287 */ /* 0x000fe4000d000000 */
[----:B------:R-:W-:-:S04]  /*2b20*/  USEL UR4, UR37, UR4, !UP0 ;  /* 0x0000000425047287 */ /* 0x000fc8000c000000 */
[----:B------:R-:W-:Y:S02]  /*2b30*/  UIADD3 UR8, UPT, UPT, UR5, -UR4, URZ ;  /* 0x8000000405087290 */ /* 0x000fe4000fffe0ff */
[----:B------:R-:W-:Y:S02]  /*2b40*/  UIADD3 UR4, UPT, UPT, -UR5, UR4, URZ ;  /* 0x0000000405047290 */ /* 0x000fe4000fffe1ff */
[----:B------:R-:W-:Y:S02]  /*2b50*/  UIMAD UR37, UR8, UR14, UR37 ;  /* 0x0000000e082572a4 */ /* 0x000fe4000f8e0225 */
[----:B------:R-:W-:-:S12]  /*2b60*/  UIMAD UR38, UR4, UR10, UR38 ;  /* 0x0000000a042672a4 */ /* 0x000fd8000f8e0226 */
.L_x_41:
[----:B------:R-:W-:Y:S01]  /*2b70*/  VIADD R11, R11, 0x1 ;  /* 0x000000010b0b7836 */ /* 0x000fe20000000000 */
[----:B------:R-:W-:Y:S02]  /*2b80*/  R2UR UR5, R90 ;  /* 0x000000005a0572ca */ /* 0x000fe400000e0000 */
[----:B------:R-:W-:Y:S02]  /*2b90*/  R2UR UR4, R89 ;  /* 0x00000000590472ca */ /* 0x000fe400000e0000 */
[C---:B------:R-:W-:Y:S02]  /*2ba0*/  ISETP.NE.AND P0, PT, R11.reuse, 0x2, PT ;  /* 0x000000020b00780c */ /* 0x040fe40003f05270 */
[----:B------:R-:W-:Y:S02]  /*2bb0*/  PLOP3.LUT P1, PT, PT, PT, PT, 0x80, 0x8 ;  /* 0x000000000008781c */ /* 0x000fe40003f2f070 */
[----:B-1----:R-:W-:Y:S02]  /*2bc0*/  SEL R0, RZ, 0x1, P0 ;  /* 0x00000001ff007807 */ /* 0x002fe40000000000 */
[----:B------:R-:W-:-:S02]  /*2bd0*/  SEL R11, R11, RZ, P0 ;  /* 0x000000ff0b0b7207 */ /* 0x000fc40000000000 */
[----:B------:R-:W-:Y:S01]  /*2be0*/  LOP3.LUT R10, R10, R0, RZ, 0x3c, !PT ;  /* 0x000000000a0a7212 */ /* 0x000fe200078e3cff */
[----:B------:R-:W-:Y:S02]  /*2bf0*/  UIADD3 UR16, UPT, UPT, UR38, UR5, URZ ;  /* 0x0000000526107290 */ /* 0x000fe4000fffe0ff */
[----:B------:R-:W-:Y:S01]  /*2c00*/  UIADD3 UR20, UPT, UPT, UR37, UR4, URZ ;  /* 0x0000000425147290 */ /* 0x000fe2000fffe0ff */
[----:B------:R-:W-:Y:S11]  /*2c10*/  BRA.U UP1, `(.L_x_42) ;  /* 0xfffffff101047547 */ /* 0x000ff6000b83ffff */
[----:B------:R-:W-:Y:S01]  /*2c20*/  UIADD3 UR8, UPT, UPT, UR6, 0x28, URZ ;  /* 0x0000002806087890 */ /* 0x000fe2000fffe0ff */
[----:B------:R-:W-:-:S03]  /*2c30*/  SHF.L.U32 R2, R12, 0x1f, RZ ;  /* 0x0000001f0c027819 */ /* 0x000fc600000006ff */
[----:B------:R-:W-:-:S09]  /*2c40*/  ULEA UR4, UR7, UR8, 0x3 ;  /* 0x0000000807047291 */ /* 0x000fd2000f8e18ff */
[----:B------:R-:W1:Y:S02]  /*2c50*/  SYNCS.PHASECHK.TRANS64.TRYWAIT P0, [UR4], R2 ;  /* 0x00000002ff0075a7 */ /* 0x000e640008001104 */
[----:B-1----:R-:W-:Y:S05]  /*2c60*/  @!P0 BRA `(.L_x_43) ;  /* 0x0000009800648947 */ /* 0x002fea0003800000 */
.L_x_189:
[----:B------:R-:W-:-:S04]  /*2c70*/  UIADD3 UR4, UPT, UPT, UR7, 0x1, URZ ;  /* 0x0000000107047890 */ /* 0x000fc8000fffe0ff */
[----:B------:R-:W-:-:S04]  /*2c80*/  UISETP.NE.AND UP0, UPT, UR4, 0x5, UPT ;  /* 0x000000050400788c */ /* 0x000fc8000bf05270 */
[----:B------:R-:W-:Y:S02]  /*2c90*/  USEL UR6, URZ, 0x1, UP0 ;  /* 0x00000001ff067887 */ /* 0x000fe40008000000 */
[----:B------:R-:W-:-:S04]  /*2ca0*/  USEL UR4, UR4, URZ, UP0 ;  /* 0x000000ff04047287 */ /* 0x000fc80008000000 */
[----:B------:R-:W-:Y:S01]  /*2cb0*/  ULEA UR5, UR4, UR8, 0x3 ;  /* 0x0000000804057291 */ /* 0x000fe2000f8e18ff */
[----:B-1----:R-:W-:-:S04]  /*2cc0*/  LOP3.LUT R2, R12, UR6, RZ, 0x3c, !PT ;  /* 0x000000060c027c12 */ /* 0x002fc8000f8e3cff */
[----:B------:R-:W-:-:S04]  /*2cd0*/  SHF.L.U32 R3, R2, 0x1f, RZ ;  /* 0x0000001f02037819 */ /* 0x000fc800000006ff */
[----:B------:R-:W1:Y:S02]  /*2ce0*/  SYNCS.PHASECHK.TRANS64.TRYWAIT P0, [UR5], R3 ;  /* 0x00000003ff0075a7 */ /* 0x000e640008001105 */
[----:B-1----:R-:W-:Y:S05]  /*2cf0*/  @!P0 BRA `(.L_x_44) ;  /* 0x0000009800588947 */ /* 0x002fea0003800000 */
.L_x_191:
[----:B------:R-:W-:-:S04]  /*2d00*/  UIADD3 UR4, UPT, UPT, UR4, 0x1, URZ ;  /* 0x0000000104047890 */ /* 0x000fc8000fffe0ff */
[----:B------:R-:W-:-:S04]  /*2d10*/  UISETP.NE.AND UP0, UPT, UR4, 0x5, UPT ;  /* 0x000000050400788c */ /* 0x000fc8000bf05270 */
[----:B------:R-:W-:Y:S02]  /*2d20*/  USEL UR6, URZ, 0x1, UP0 ;  /* 0x00000001ff067887 */ /* 0x000fe40008000000 */
[----:B------:R-:W-:-:S04]  /*2d30*/  USEL UR4, UR4, URZ, UP0 ;  /* 0x000000ff04047287 */ /* 0x000fc80008000000 */
[----:B------:R-:W-:Y:S01]  /*2d40*/  ULEA UR5, UR4, UR8, 0x3 ;  /* 0x0000000804057291 */ /* 0x000fe2000f8e18ff */
[----:B------:R-:W-:-:S04]  /*2d50*/  LOP3.LUT R2, R2, UR6, RZ, 0x3c, !PT ;  /* 0x0000000602027c12 */ /* 0x000fc8000f8e3cff */
[----:B-1----:R-:W-:-:S04]  /*2d60*/  SHF.L.U32 R3, R2, 0x1f, RZ ;  /* 0x0000001f02037819 */ /* 0x002fc800000006ff */
[----:B------:R-:W1:Y:S02]  /*2d70*/  SYNCS.PHASECHK.TRANS64.TRYWAIT P0, [UR5], R3 ;  /* 0x00000003ff0075a7 */ /* 0x000e640008001105 */
[----:B-1----:R-:W-:Y:S05]  /*2d80*/  @!P0 BRA `(.L_x_45) ;  /* 0x00000098004c8947 */ /* 0x002fea0003800000 */
.L_x_193:
        /* <DEDUP_REMOVED lines=9> */
.L_x_195:
[----:B------:R-:W-:-:S04]  /*2e20*/  UIADD3 UR4, UPT, UPT, UR4, 0x1, URZ ;  /* 0x0000000104047890 */ /* 0x000fc8000fffe0ff */
[----:B------:R-:W-:-:S04]  /*2e30*/  UISETP.NE.AND UP0, UPT, UR4, 0x5, UPT ;  /* 0x000000050400788c */ /* 0x000fc8000bf05270 */
[----:B------:R-:W-:Y:S02]  /*2e40*/  USEL UR5, URZ, 0x1, UP0 ;  /* 0x00000001ff057887 */ /* 0x000fe40008000000 */
[----:B------:R-:W-:-:S04]  /*2e50*/  USEL UR4, UR4, URZ, UP0 ;  /* 0x000000ff04047287 */ /* 0x000fc80008000000 */
[----:B------:R-:W-:Y:S01]  /*2e60*/  ULEA UR4, UR4, UR8, 0x3 ;  /* 0x0000000804047291 */ /* 0x000fe2000f8e18ff */
[----:B------:R-:W-:-:S04]  /*2e70*/  LOP3.LUT R2, R2, UR5, RZ, 0x3c, !PT ;  /* 0x0000000502027c12 */ /* 0x000fc8000f8e3cff */
[----:B------:R-:W-:Y:S01]  /*2e80*/  SHF.L.U32 R2, R2, 0x1f, RZ ;  /* 0x0000001f02027819 */ /* 0x000fe200000006ff */
[----:B-1----:R-:W-:-:S07]  /*2e90*/  IMAD.U32 R0, RZ, RZ, UR4 ;  /* 0x00000004ff007e24 */ /* 0x002fce000f8e00ff */
.L_x_47:
[----:B-1----:R1:W2:Y:S02]  /*2ea0*/  SYNCS.PHASECHK.TRANS64.TRYWAIT P0, [R0+URZ], R2 ;  /* 0x00000002000075a7 */ /* 0x0022a400080011ff */
[----:B--2---:R-:W-:Y:S05]  /*2eb0*/  @!P0 NANOSLEEP.SYNCS 0x989680 ;  /* 0x009896800000895d */ /* 0x004fea0003900000 */
[----:B------:R-:W2:Y:S02]  /*2ec0*/  @!P0 SYNCS.PHASECHK.TRANS64 P0, [R0+URZ], R2 ;  /* 0x00000002000085a7 */ /* 0x000ea400080010ff */
[----:B--2---:R-:W-:Y:S05]  /*2ed0*/  @P0 EXIT ;  /* 0x000000000000094d */ /* 0x004fea0003800000 */
[----:B------:R-:W-:Y:S05]  /*2ee0*/  BRA `(.L_x_47) ;  /* 0xfffffffc00ec7947 */ /* 0x000fea000383ffff */
.L_x_22:
[----:B------:R-:W-:-:S04]  /*2ef0*/  UISETP.NE.AND UP0, UPT, UR52, URZ, UPT ;  /* 0x000000ff3400728c */ /* 0x000fc8000bf05270 */
[----:B------:R-:W-:-:S09]  /*2f00*/  UISETP.NE.OR UP0, UPT, UR25, 0x1, UP0 ;  /* 0x000000011900788c */ /* 0x000fd20008705670 */
[----:B------:R-:W-:Y:S05]  /*2f10*/  BRA.U UP0, `(.L_x_48) ;  /* 0x0000000500487547 */ /* 0x000fea000b800000 */
[----:B------:R-:W-:Y:S01]  /*2f20*/  ISETP.GE.U32.AND P2, PT, R0, 0x10, PT ;  /* 0x000000100000780c */ /* 0x000fe20003f46070 */
[----:B------:R-:W-:Y:S01]  /*2f30*/  IMAD.MOV.U32 R12, RZ, RZ, 0x1 ;  /* 0x00000001ff0c7424 */ /* 0x000fe200078e00ff */
[----:B------:R-:W-:Y:S02]  /*2f40*/  CS2R R10, SRZ ;  /* 0x00000000000a7805 */ /* 0x000fe4000001ff00 */
[----:B------:R-:W-:Y:S01]  /*2f50*/  CS2R R8, SRZ ;  /* 0x0000000000087805 */ /* 0x000fe2000001ff00 */
[----:B------:R-:W-:Y:S01]  /*2f60*/  UMOV UR6, 0x400 ;  /* 0x0000040000067882 */ /* 0x000fe20000000000 */
[----:B------:R-:W-:Y:S01]  /*2f70*/  UMOV UR5, URZ ;  /* 0x000000ff00057c82 */ /* 0x000fe20008000000 */
[----:B------:R-:W-:-:S12]  /*2f80*/  ULEA UR6, UR52, UR6, 0x18 ;  /* 0x0000000634067291 */ /* 0x000fd8000f8ec0ff */
.L_x_52:
[----:B------:R-:W-:Y:S02]  /*2f90*/  LEA R2, R8, UR6, 0x3 ;  /* 0x0000000608027c11 */ /* 0x000fe4000f8e18ff */
[----:B------:R-:W-:-:S03]  /*2fa0*/  SHF.L.U32 R4, R9, 0x1f, RZ ;  /* 0x0000001f09047819 */ /* 0x000fc600000006ff */
[----:B------:R-:W-:Y:S01]  /*2fb0*/  VIADD R5, R2, 0xf0 ;  /* 0x000000f002057836 */ /* 0x000fe20000000000 */
[----:B------:R-:W1:Y:S02]  /*2fc0*/  SYNCS.PHASECHK.TRANS64.TRYWAIT P0, [R2+URZ+0xe0], R4 ;  /* 0x0000e004020075a7 */ /* 0x000e6400080011ff */
[----:B-1----:R-:W-:Y:S05]  /*2fd0*/  @!P0 BRA `(.L_x_49) ;  /* 0x0000009400e88947 */ /* 0x002fea0003800000 */
.L_x_196:
[----:B------:R-:W-:Y:S01]  /*2fe0*/  ULEA UR4, UR5, UR6, 0x3 ;  /* 0x0000000605047291 */ /* 0x000fe2000f8e18ff */
[----:B-1----:R-:W-:Y:S01]  /*2ff0*/  PRMT R2, RZ, 0x654, R5 ;  /* 0x00000654ff027816 */ /* 0x002fe20000000005 */
[----:B------:R-:W-:Y:S01]  /*3000*/  @!P2 IMAD.MOV.U32 R4, RZ, RZ, 0x10 ;  /* 0x00000010ff04a424 */ /* 0x000fe200078e00ff */
[----:B------:R-:W-:Y:S01]  /*3010*/  SHF.L.U32 R5, R12, 0x1f, RZ ;  /* 0x0000001f0c057819 */ /* 0x000fe200000006ff */
[----:B------:R-:W-:Y:S01]  /*3020*/  UIADD3 UR7, UPT, UPT, UR4, 0xa0, URZ ;  /* 0x000000a004077890 */ /* 0x000fe2000fffe0ff */
[----:B------:R1:W-:Y:S05]  /*3030*/  SYNCS.ARRIVE.TRANS64.RED.A1T0 RZ, [R2+URZ], RZ ;  /* 0x000000ff02ff79a7 */ /* 0x0003ea00081004ff */
[----:B------:R-:W-:Y:S01]  /*3040*/  IMAD.U32 R6, RZ, RZ, UR7 ;  /* 0x00000007ff067e24 */ /* 0x000fe2000f8e00ff */
[----:B------:R-:W2:Y:S04]  /*3050*/  SYNCS.PHASECHK.TRANS64.TRYWAIT P0, [UR4+0xb0], R5 ;  /* 0x0000b005ff0075a7 */ /* 0x000ea80008001104 */
[----:B------:R-:W-:Y:S01]  /*3060*/  PRMT R6, R0, 0x654, R6 ;  /* 0x0000065400067816 */ /* 0x000fe20000000006 */
[----:B-12---:R-:W-:Y:S06]  /*3070*/  @!P0 BRA `(.L_x_50) ;  /* 0x0000009400d48947 */ /* 0x006fec0003800000 */
.L_x_198:
[----:B------:R-:W-:Y:S01]  /*3080*/  ULEA UR8, UR5, UR6, 0x4 ;  /* 0x0000000605087291 */ /* 0x000fe2000f8e20ff */
[----:B------:R-:W-:Y:S01]  /*3090*/  SEL R3, R6, R3, !P2 ;  /* 0x0000000306037207 */ /* 0x000fe20005000000 */
[----:B------:R-:W-:Y:S01]  /*30a0*/  UIADD3 UR9, UPT, UPT, UR4, 0xa0, URZ ;  /* 0x000000a004097890 */ /* 0x000fe2000fffe0ff */
[----:B-1----:R-:W-:Y:S01]  /*30b0*/  LEA R2, R11, UR6, 0x3 ;  /* 0x000000060b027c11 */ /* 0x002fe2000f8e18ff */
[----:B------:R-:W-:Y:S01]  /*30c0*/  UIADD3 UR8, UPT, UPT, UR8, 0x110, URZ ;  /* 0x0000011008087890 */ /* 0x000fe2000fffe0ff */
[----:B------:R1:W-:Y:S01]  /*30d0*/  @!P2 SYNCS.ARRIVE.TRANS64.RED RZ, [R3+URZ], R4 ;  /* 0x0000000403ffa9a7 */ /* 0x0003e200080004ff */
[----:B------:R-:W-:Y:S01]  /*30e0*/  UIADD3 UR4, UPT, UPT, UR5, 0x1, URZ ;  /* 0x0000000105047890 */ /* 0x000fe2000fffe0ff */
[----:B------:R-:W-:-:S03]  /*30f0*/  VIADD R8, R8, 0x1 ;  /* 0x0000000108087836 */ /* 0x000fc60000000000 */
[----:B------:R-:W-:Y:S02]  /*3100*/  UISETP.NE.AND UP0, UPT, UR4, 0x2, UPT ;  /* 0x000000020400788c */ /* 0x000fe4000bf05270 */
[----:B------:R-:W-:Y:S01]  /*3110*/  ISETP.NE.AND P0, PT, R8, 0x2, PT ;  /* 0x000000020800780c */ /* 0x000fe20003f05270 */
[----:B------:R-:W-:Y:S06]  /*3120*/  UGETNEXTWORKID.BROADCAST [UR8], [UR9] ;  /* 0x00000000080073ca */ /* 0x000fec0008000100 */
[----:B------:R-:W-:Y:S02]  /*3130*/  USEL UR7, URZ, 0x1, UP0 ;  /* 0x00000001ff077887 */ /* 0x000fe40008000000 */
[----:B------:R-:W-:-:S04]  /*3140*/  USEL UR5, UR4, URZ, UP0 ;  /* 0x000000ff04057287 */ /* 0x000fc80008000000 */
[----:B------:R-:W-:Y:S02]  /*3150*/  LOP3.LUT R12, R12, UR7, RZ, 0x3c, !PT ;  /* 0x000000070c0c7c12 */ /* 0x000fe4000f8e3cff */
[----:B-1----:R-:W-:-:S04]  /*3160*/  SHF.L.U32 R4, R10, 0x1f, RZ ;  /* 0x0000001f0a047819 */ /* 0x002fc800000006ff */
[----:B------:R-:W1:Y:S02]  /*3170*/  SYNCS.PHASECHK.TRANS64.TRYWAIT P1, [R2+URZ+0xa0], R4 ;  /* 0x0000a004020075a7 */ /* 0x000e6400080211ff */
[----:B-1----:R-:W-:Y:S05]  /*3180*/  @!P1 BRA `(.L_x_51) ;  /* 0x0000009400a89947 */ /* 0x002fea0003800000 */
.L_x_199:
[C---:B-1----:R-:W-:Y:S01]  /*3190*/  LEA R4, R11.reuse, UR6, 0x4 ;  /* 0x000000060b047c11 */ /* 0x042fe2000f8e20ff */
[----:B------:R-:W-:Y:S01]  /*31a0*/  VIADD R2, R2, 0xb0 ;  /* 0x000000b002027836 */ /* 0x000fe20000000000 */
[----:B------:R-:W-:Y:S01]  /*31b0*/  SEL R8, R8, RZ, P0 ;  /* 0x000000ff08087207 */ /* 0x000fe20000000000 */
[----:B------:R-:W-:-:S03]  /*31c0*/  VIADD R11, R11, 0x1 ;  /* 0x000000010b0b7836 */ /* 0x000fc60000000000 */
[----:B------:R-:W1:Y:S01]  /*31d0*/  LDS.128 R4, [R4+0x110] ;  /* 0x0001100004047984 */ /* 0x000e620000000c00 */
[----:B------:R-:W-:Y:S02]  /*31e0*/  PRMT R2, RZ, 0x654, R2 ;  /* 0x00000654ff027816 */ /* 0x000fe40000000002 */
[C---:B------:R-:W-:Y:S01]  /*31f0*/  ISETP.NE.AND P1, PT, R11.reuse, 0x2, PT ;  /* 0x000000020b00780c */ /* 0x040fe20003f25270 */
[----:B------:R-:W-:Y:S01]  /*3200*/  @!PT LDS RZ, [RZ] ;  /* 0x00000000fffff984 */ /* 0x000fe20000000800 */
[----:B------:R-:W-:Y:S01]  /*3210*/  @!PT LDS RZ, [RZ] ;  /* 0x00000000fffff984 */ /* 0x000fe20000000800 */
[----:B------:R-:W-:Y:S01]  /*3220*/  @!PT LDS RZ, [RZ] ;  /* 0x00000000fffff984 */ /* 0x000fe20000000800 */
[----:B------:R-:W-:Y:S01]  /*3230*/  @!PT LDS RZ, [RZ] ;  /* 0x00000000fffff984 */ /* 0x000fe20000000800 */
[----:B------:R2:W-:Y:S06]  /*3240*/  MEMBAR.ALL.CTA ;  /* 0x0000000000007992 */ /* 0x0005ec0000008000 */
[----:B--2---:R-:W2:Y:S01]  /*3250*/  FENCE.VIEW.ASYNC.S ;  /* 0x00000000000073c6 */ /* 0x004ea20000000000 */
[----:B------:R-:W-:Y:S01]  /*3260*/  SEL R11, R11, RZ, P1 ;  /* 0x000000ff0b0b7207 */ /* 0x000fe20000800000 */
[----:B--2---:R2:W-:Y:S01]  /*3270*/  SYNCS.ARRIVE.TRANS64.RED.A1T0 RZ, [R2+URZ], RZ ;  /* 0x000000ff02ff79a7 */ /* 0x0045e200081004ff */
[----:B-1----:R-:W-:-:S02]  /*3280*/  LOP3.LUT P3, RZ, R6, 0x1, RZ, 0xc0, !PT ;  /* 0x0000000106ff7812 */ /* 0x002fc4000786c0ff */
[----:B------:R-:W-:-:S04]  /*3290*/  SEL R4, RZ, 0x1, P1 ;  /* 0x00000001ff047807 */ /* 0x000fc80000800000 */
[----:B------:R-:W-:Y:S02]  /*32a0*/  LOP3.LUT R10, R10, R4, RZ, 0x3c, !PT ;  /* 0x000000040a0a7212 */ /* 0x000fe400078e3cff */
[----:B--2---:R-:W-:-:S04]  /*32b0*/  SEL R2, RZ, 0x1, P0 ;  /* 0x00000001ff027807 */ /* 0x004fc80000000000 */
[----:B------:R-:W-:Y:S01]  /*32c0*/  LOP3.LUT R9, R9, R2, RZ, 0x3c, !PT ;  /* 0x0000000209097212 */ /* 0x000fe200078e3cff */
[----:B------:R-:W-:Y:S06]  /*32d0*/  @P3 BRA `(.L_x_52) ;  /* 0xfffffffc002c3947 */ /* 0x000fec000383ffff */
[----:B------:R-:W-:Y:S01]  /*32e0*/  ULEA UR4, UR5, UR6, 0x3 ;  /* 0x0000000605047291 */ /* 0x000fe2000f8e18ff */
[----:B------:R-:W-:-:S08]  /*32f0*/  SHF.L.U32 R2, R12, 0x1f, RZ ;  /* 0x0000001f0c027819 */ /* 0x000fd000000006ff */
[----:B------:R-:W1:Y:S02]  /*3300*/  SYNCS.PHASECHK.TRANS64 P0, [UR4+0xb0], R2 ;  /* 0x0000b002ff0075a7 */ /* 0x000e640008001004 */
[----:B-1----:R-:W-:Y:S05]  /*3310*/  @P0 BRA `(.L_x_53) ;  /* 0x0000000000080947 */ /* 0x002fea0003800000 */
[----:B------:R-:W1:Y:S02]  /*3320*/  SYNCS.PHASECHK.TRANS64.TRYWAIT P0, [UR4+0xb0], R2 ;  /* 0x0000b002ff0075a7 */ /* 0x000e640008001104 */
[----:B-1----:R-:W-:Y:S05]  /*3330*/  @!P0 BRA `(.L_x_54) ;  /* 0x0000009400508947 */ /* 0x002fea0003800000 */
.L_x_53:
[----:B------:R-:W-:-:S04]  /*3340*/  UIADD3 UR7, UPT, UPT, UR5, 0x1, URZ ;  /* 0x0000000105077890 */ /* 0x000fc8000fffe0ff */
[----:B------:R-:W-:-:S04]  /*3350*/  UISETP.NE.AND UP0, UPT, UR7, 0x2, UPT ;  /* 0x000000020700788c */ /* 0x000fc8000bf05270 */
[----:B------:R-:W-:Y:S02]  /*3360*/  USEL UR8, URZ, 0x1, UP0 ;  /* 0x00000001ff087887 */ /* 0x000fe40008000000 */
[----:B------:R-:W-:-:S04]  /*3370*/  USEL UR7, UR7, URZ, UP0 ;  /* 0x000000ff07077287 */ /* 0x000fc80008000000 */
[----:B------:R-:W-:Y:S01]  /*3380*/  ULEA UR7, UR7, UR6, 0x3 ;  /* 0x0000000607077291 */ /* 0x000fe2000f8e18ff */
[----:B-1----:R-:W-:-:S04]  /*3390*/  LOP3.LUT R2, R12, UR8, RZ, 0x3c, !PT ;  /* 0x000000080c027c12 */ /* 0x002fc8000f8e3cff */
[----:B------:R-:W-:-:S04]  /*33a0*/  SHF.L.U32 R0, R2, 0x1f, RZ ;  /* 0x0000001f02007819 */ /* 0x000fc800000006ff */
[----:B------:R-:W1:Y:S02]  /*33b0*/  SYNCS.PHASECHK.TRANS64 P0, [UR7+0xb0], R0 ;  /* 0x0000b000ff0075a7 */ /* 0x000e640008001007 */
[----:B-1----:R-:W-:Y:S05]  /*33c0*/  @P0 EXIT ;  /* 0x000000000000094d */ /* 0x002fea0003800000 */
[----:B------:R-:W-:Y:S02]  /*33d0*/  SHF.L.U32 R2, R2, 0x1f, RZ ;  /* 0x0000001f02027819 */ /* 0x000fe400000006ff */
[----:B------:R-:W-:-:S07]  /*33e0*/  MOV R0, UR7 ;  /* 0x0000000700007c02 */ /* 0x000fce0008000f00 */
.L_x_55:
[----:B-1----:R1:W2:Y:S02]  /*33f0*/  SYNCS.PHASECHK.TRANS64.TRYWAIT P0, [R0+URZ+0xb0], R2 ;  /* 0x0000b002000075a7 */ /* 0x0022a400080011ff */
[----:B--2---:R-:W-:Y:S05]  /*3400*/  @!P0 NANOSLEEP.SYNCS 0x989680 ;  /* 0x009896800000895d */ /* 0x004fea0003900000 */
[----:B------:R-:W2:Y:S02]  /*3410*/  @!P0 SYNCS.PHASECHK.TRANS64 P0, [R0+URZ+0xb0], R2 ;  /* 0x0000b002000085a7 */ /* 0x000ea400080010ff */
[----:B--2---:R-:W-:Y:S05]  /*3420*/  @P0 EXIT ;  /* 0x000000000000094d */ /* 0x004fea0003800000 */
[----:B------:R-:W-:Y:S05]  /*3430*/  BRA `(.L_x_55) ;  /* 0xfffffffc00ec7947 */ /* 0x000fea000383ffff */
.L_x_48:
[----:B------:R-:W-:Y:S05]  /*3440*/  BRA.U UP4, `(.L_x_56) ;  /* 0x0000001104907547 */ /* 0x000fea000b800000 */
[----:B------:R-:W-:Y:S01]  /*3450*/  UMOV UR4, 0x40 ;  /* 0x0000004000047882 */ /* 0x000fe20000000000 */
[----:B------:R-:W-:Y:S01]  /*3460*/  NOP ;  /* 0x0000000000007918 */ /* 0x000fe20000000000 */
[----:B------:R-:W-:Y:S01]  /*3470*/  ULEA UR5, UR52, UR4, 0x18 ;  /* 0x0000000434057291 */ /* 0x000fe2000f8ec0ff */
[----:B------:R-:W-:Y:S02]  /*3480*/  UMOV UR6, 0x400 ;  /* 0x0000040000067882 */ /* 0x000fe40000000000 */
[----:B------:R-:W-:-:S06]  /*3490*/  ULEA UR6, UR52, UR6, 0x18 ;  /* 0x0000000634067291 */ /* 0x000fcc000f8ec0ff */
[----:B------:R-:W1:Y:S02]  /*34a0*/  LDS.U8 R0, [UR5+0x1c] ;  /* 0x00001c05ff007984 */ /* 0x000e640008000000 */
[----:B-1----:R-:W-:-:S13]  /*34b0*/  ISETP.NE.AND P0, PT, R0, RZ, PT ;  /* 0x000000ff0000720c */ /* 0x002fda0003f05270 */
[----:B------:R-:W-:Y:S05]  /*34c0*/  @P0 BRA `(.L_x_57) ;  /* 0x0000000400080947 */ /* 0x000fea0003800000 */
[----:B------:R-:W-:Y:S02]  /*34d0*/  UISETP.NE.U32.AND UP1, UPT, UR48, 0x1, UPT ;  /* 0x000000013000788c */ /* 0x000fe4000bf25070 */
[----:B------:R-:W-:-:S07]  /*34e0*/  UIADD3 UR7, UPT, UPT, UR5, 0x8, URZ ;  /* 0x0000000805077890 */ /* 0x000fce000fffe0ff */
[----:B------:R-:W-:Y:S05]  /*34f0*/  BRA.U !UP1, `(.L_x_58) ;  /* 0x00000001099c7547 */ /* 0x000fea000b800000 */
[----:B------:R-:W-:Y:S01]  /*3500*/  ELECT P0, URZ, PT ;  /* 0x0000000000ff782f */ /* 0x000fe20003800000 */
[----:B------:R-:W-:-:S12]  /*3510*/  BSSY B0, `(.L_x_58) ;  /* 0x0000025000007945 */ /* 0x000fd80003800000 */
[----:B------:R-:W-:Y:S05]  /*3520*/  @!P0 BRA `(.L_x_59) ;  /* 0x00000000008c8947 */ /* 0x000fea0003800000 */
[----:B------:R-:W-:-:S05]  /*3530*/  UMOV UR4, 0x10 ;  /* 0x0000001000047882 */ /* 0x000fca0000000000 */
[----:B------:R-:W-:Y:S04]  /*3540*/  DEPBAR.LE SB1, 0x36 ;  /* 0x00009d800000791a */ /* 0x000fe80000000000 */
[----:B------:R-:W1:Y:S02]  /*3550*/  UTCATOMSWS.2CTA.FIND_AND_SET.ALIGN UP0, UR4, UR4 ;  /* 0x00000004000475e3 */ /* 0x000e640008200800 */
[----:B-1----:R-:W-:Y:S01]  /*3560*/  MOV R10, UR4 ;  /* 0x00000004000a7c02 */ /* 0x002fe20008000f00 */
[----:B------:R-:W-:Y:S06]  /*3570*/  BRA.U UP0, `(.L_x_60) ;  /* 0x0000000100187547 */ /* 0x000fec000b800000 */
.L_x_61:
[----:B------:R-:W-:Y:S05]  /*3580*/  NANOSLEEP 0x64 ;  /* 0x000000640000795d */ /* 0x000fea0003800000 */
[----:B------:R-:W-:-:S05]  /*3590*/  UMOV UR4, 0x10 ;  /* 0x0000001000047882 */ /* 0x000fca0000000000 */
[----:B------:R-:W-:Y:S04]  /*35a0*/  DEPBAR.LE SB1, 0x36 ;  /* 0x00009d800000791a */ /* 0x000fe80000000000 */
[----:B------:R-:W1:Y:S02]  /*35b0*/  UTCATOMSWS.2CTA.FIND_AND_SET.ALIGN UP0, UR4, UR4 ;  /* 0x00000004000475e3 */ /* 0x000e640008200800 */
[----:B-1----:R-:W-:Y:S01]  /*35c0*/  MOV R10, UR4 ;  /* 0x00000004000a7c02 */ /* 0x002fe20008000f00 */
[----:B------:R-:W-:Y:S05]  /*35d0*/  BRA.U !UP0, `(.L_x_61) ;  /* 0xfffffffd08e87547 */ /* 0x000fea000b83ffff */
.L_x_60:
[----:B------:R-:W1:Y:S01]  /*35e0*/  LDS R6, [UR5+0x10] ;  /* 0x00001005ff067984 */ /* 0x000e620008000800 */
[----:B------:R-:W-:Y:S01]  /*35f0*/  IMAD.U32 R0, RZ, RZ, UR6 ;  /* 0x00000006ff007e24 */ /* 0x000fe2000f8e00ff */
[----:B------:R-:W-:-:S03]  /*3600*/  MOV R4, UR47 ;  /* 0x0000002f00047c02 */ /* 0x000fc60008000f00 */
[----:B------:R-:W-:Y:S01]  /*3610*/  VIADD R0, R0, 0x130 ;  /* 0x0000013000007836 */ /* 0x000fe20000000000 */
[----:B-1----:R-:W-:-:S04]  /*3620*/  SHF.L.U32 R6, R6, 0x1f, RZ ;  /* 0x0000001f06067819 */ /* 0x002fc800000006ff */
[----:B------:R-:W1:Y:S02]  /*3630*/  SYNCS.PHASECHK.TRANS64.TRYWAIT P0, [UR5+0x8], R6 ;  /* 0x00000806ff0075a7 */ /* 0x000e640008001105 */
[----:B-1----:R-:W-:Y:S05]  /*3640*/  @P0 BRA `(.L_x_62) ;  /* 0x0000000000080947 */ /* 0x002fea0003800000 */
[----:B------:R-:W1:Y:S02]  /*3650*/  SYNCS.PHASECHK.TRANS64.TRYWAIT P0, [UR5+0x8], R6 ;  /* 0x00000806ff0075a7 */ /* 0x000e640008001105 */
[----:B-1----:R-:W-:Y:S05]  /*3660*/  @!P0 BRA `(.L_x_63) ;  /* 0x00000090009c8947 */ /* 0x002fea0003800000 */
.L_x_62:
[----:B------:R-:W-:Y:S01]  /*3670*/  PRMT R4, R4, 0x654, R0 ;  /* 0x0000065404047816 */ /* 0x000fe20000000000 */
[----:B------:R-:W-:Y:S01]  /*3680*/  HFMA2 R0, -RZ, RZ, 0, 5.9604644775390625e-08 ;  /* 0x00000001ff007431 */ /* 0x000fe200000001ff */
[----:B------:R-:W-:Y:S01]  /*3690*/  UPRMT UR4, UR47, 0x654, UR7 ;  /* 0x000006542f047896 */ /* 0x000fe20008000007 */
[----:B------:R-:W-:Y:S02]  /*36a0*/  IMAD.MOV.U32 R8, RZ, RZ, 0xffff ;  /* 0x0000ffffff087424 */ /* 0x000fe400078e00ff */
[----:B-1----:R-:W-:Y:S02]  /*36b0*/  IMAD.MOV.U32 R6, RZ, RZ, 0x4 ;  /* 0x00000004ff067424 */ /* 0x002fe400078e00ff */
[----:B------:R-:W-:Y:S01]  /*36c0*/  IMAD.SHL.U32 R9, R10, 0x20, RZ ;  /* 0x000000200a097824 */ /* 0x000fe200078e00ff */
[----:B------:R-:W-:Y:S02]  /*36d0*/  MOV R5, UR4 ;  /* 0x0000000400057c02 */ /* 0x000fe40008000f00 */
[-C--:B------:R-:W-:Y:S01]  /*36e0*/  SHF.L.U32 R8, R8, R10.reuse, RZ ;  /* 0x0000000a08087219 */ /* 0x080fe200000006ff */
[----:B------:R1:W-:Y:S01]  /*36f0*/  SYNCS.ARRIVE.TRANS64.RED RZ, [UR4], R6 ;  /* 0x00000006ffff79a7 */ /* 0x0003e20008000404 */
[----:B------:R-:W-:Y:S01]  /*3700*/  SHF.L.U32 R7, R0, R10, RZ ;  /* 0x0000000a00077219 */ /* 0x000fe200000006ff */
[----:B------:R1:W-:Y:S04]  /*3710*/  STS [UR6+0x130], R9 ;  /* 0x00013009ff007988 */ /* 0x0003e80008000806 */
[----:B------:R1:W-:Y:S04]  /*3720*/  STAS [R4.64], R10 ;  /* 0x0000000a04007dbd */ /* 0x0003e8000c0008ff */
[----:B------:R1:W-:Y:S04]  /*3730*/  ATOMS.OR RZ, [UR5+0x14], R8 ;  /* 0x00001408ffff798c */ /* 0x0003e8000b000005 */
[----:B------:R1:W-:Y:S04]  /*3740*/  ATOMS.OR RZ, [UR5+0x18], R7 ;  /* 0x00001807ffff798c */ /* 0x0003e8000b000005 */
[----:B------:R1:W-:Y:S02]  /*3750*/  ATOMS.XOR RZ, [UR5+0x10], R0 ;  /* 0x00001000ffff798c */ /* 0x0003e4000b800005 */
.L_x_59:
[----:B------:R-:W-:Y:S05]  /*3760*/  BSYNC B0 ;  /* 0x0000000000007941 */ /* 0x000fea0003800000 */
.L_x_58:
[----:B------:R-:W-:Y:S05]  /*3770*/  BRA.U UP1, `(.L_x_64) ;  /* 0x00000001016c7547 */ /* 0x000fea000b800000 */
[----:B------:R-:W-:-:S03]  /*3780*/  UMOV UR4, 0xffffffff ;  /* 0xffffffff00047882 */ /* 0x000fc60000000000 */
[----:B------:R-:W-:Y:S05]  /*3790*/  BRA.DIV UR4, `(.L_x_65) ;  /* 0x0000009204687947 */ /* 0x000fea000b800000 */
[----:B------:R-:W-:-:S13]  /*37a0*/  ELECT P6, URZ, PT ;  /* 0x0000000000ff782f */ /* 0x000fda00038c0000 */
.L_x_203:
[----:B------:R-:W-:Y:S05]  /*37b0*/  @!P6 BRA `(.L_x_64) ;  /* 0x00000000005ce947 */ /* 0x000fea0003800000 */
[----:B-1----:R-:W1:Y:S02]  /*37c0*/  LDS R4, [UR5+0x10] ;  /* 0x00001005ff047984 */ /* 0x002e640008000800 */
[----:B-1----:R-:W-:-:S04]  /*37d0*/  SHF.L.U32 R4, R4, 0x1f, RZ ;  /* 0x0000001f04047819 */ /* 0x002fc800000006ff */
[----:B------:R-:W1:Y:S02]  /*37e0*/  SYNCS.PHASECHK.TRANS64.TRYWAIT P0, [UR5+0x8], R4 ;  /* 0x00000804ff0075a7 */ /* 0x000e640008001105 */
[----:B-1----:R-:W-:Y:S05]  /*37f0*/  @P0 BRA `(.L_x_66) ;  /* 0x0000000000080947 */ /* 0x002fea0003800000 */
[----:B------:R-:W1:Y:S02]  /*3800*/  SYNCS.PHASECHK.TRANS64.TRYWAIT P0, [UR5+0x8], R4 ;  /* 0x00000804ff0075a7 */ /* 0x000e640008001105 */
[----:B-1----:R-:W-:Y:S05]  /*3810*/  @!P0 BRA `(.L_x_67) ;  /* 0x0000009000688947 */ /* 0x002fea0003800000 */
.L_x_66:
[----:B------:R-:W2:Y:S01]  /*3820*/  LDS R6, [UR6+0x130] ;  /* 0x00013006ff067984 */ /* 0x000ea20008000800 */
[----:B-1----:R-:W-:Y:S02]  /*3830*/  HFMA2 R0, -RZ, RZ, 0, 5.9604644775390625e-08 ;  /* 0x00000001ff007431 */ /* 0x002fe400000001ff */
[----:B------:R-:W-:Y:S01]  /*3840*/  IMAD.MOV.U32 R4, RZ, RZ, 0xffff ;  /* 0x0000ffffff047424 */ /* 0x000fe200078e00ff */
[----:B------:R-:W-:Y:S01]  /*3850*/  UPRMT UR4, UR47, 0x654, UR7 ;  /* 0x000006542f047896 */ /* 0x000fe20008000007 */
[----:B--2---:R-:W-:-:S03]  /*3860*/  IMAD.SHL.U32 R5, R6, 0x20, RZ ;  /* 0x0000002006057824 */ /* 0x004fc600078e00ff */
[-C--:B------:R-:W-:Y:S02]  /*3870*/  SHF.L.U32 R4, R4, R6.reuse, RZ ;  /* 0x0000000604047219 */ /* 0x080fe400000006ff */
[----:B------:R-:W-:Y:S01]  /*3880*/  SHF.L.U32 R6, R0, R6, RZ ;  /* 0x0000000600067219 */ /* 0x000fe200000006ff */
[----:B------:R2:W-:Y:S04]  /*3890*/  STS [UR6+0x130], R5 ;  /* 0x00013005ff007988 */ /* 0x0005e80008000806 */
[----:B------:R2:W-:Y:S04]  /*38a0*/  ATOMS.OR RZ, [UR5+0x14], R4 ;  /* 0x00001404ffff798c */ /* 0x0005e8000b000005 */
[----:B------:R2:W-:Y:S01]  /*38b0*/  ATOMS.OR RZ, [UR5+0x18], R6 ;  /* 0x00001806ffff798c */ /* 0x0005e2000b000005 */
[----:B------:R-:W-:Y:S03]  /*38c0*/  SYNCS.ARRIVE.TRANS64.RED.A1T0 RZ, [UR4], RZ ;  /* 0x000000ffffff79a7 */ /* 0x000fe60008100404 */
[----:B------:R2:W-:Y:S01]  /*38d0*/  ATOMS.XOR RZ, [UR5+0x10], R0 ;  /* 0x00001000ffff798c */ /* 0x0005e2000b800005 */
[----:B------:R-:W-:Y:S05]  /*38e0*/  BRA `(.L_x_64) ;  /* 0x0000000000107947 */ /* 0x000fea0003800000 */
.L_x_57:
[----:B------:R-:W-:Y:S02]  /*38f0*/  MOV R0, 0xffffffff ;  /* 0xffffffff00007802 */ /* 0x000fe40000000f00 */
[----:B------:R-:W-:-:S03]  /*3900*/  MOV R4, 0x3930 ;  /* 0x0000393000047802 */ /* 0x000fc60000000f00 */
[----:B------:R1:W-:Y:S04]  /*3910*/  STS [UR6+0x130], R0 ;  /* 0x00013000ff007988 */ /* 0x0003e80008000806 */
[----:B-1---5:R-:W-:Y:S05]  /*3920*/  CALL.REL.NOINC `($__internal_1_$__cuda_sm10x_tcgen05_guardrail_trap_phase_invalid_during_alloc) ;  /* 0x0000009800bc7944 */ /* 0x022fea0003c00000 */
.L_x_64:
[----:B------:R-:W-:Y:S05]  /*3930*/  WARPSYNC.ALL ;  /* 0x0000000000007948 */ /* 0x000fea0003800000 */
[----:B------:R-:W3:Y:S01]  /*3940*/  S2UR UR4, SR_CgaCtaId ;  /* 0x00000000000479c3 */ /* 0x000ee20000008800 */
[----:B------:R-:W-:Y:S01]  /*3950*/  UMOV UR26, 0x400 ;  /* 0x00000400001a7882 */ /* 0x000fe20000000000 */
[----:B------:R-:W-:-:S06]  /*3960*/  NOP ;  /* 0x0000000000007918 */ /* 0x000fcc0000000000 */
[----:B------:R-:W-:Y:S06]  /*3970*/  BAR.ARV 0x6, 0xa0 ;  /* 0x0182800000007b1d */ /* 0x000fec0000002000 */
[----:B------:R-:W4:Y:S01]  /*3980*/  LDCU UR6, c[0x0][0x38c] ;  /* 0x00007180ff0677ac */ /* 0x000f220008000800 */
[----:B------:R-:W-:Y:S01]  /*3990*/  LOP3.LUT R3, R3, 0xffff, RZ, 0xc0, !PT ;  /* 0x0000ffff03037812 */ /* 0x000fe200078ec0ff */
[----:B-1----:R-:W-:Y:S01]  /*39a0*/  IMAD.MOV.U32 R9, RZ, RZ, 0x1 ;  /* 0x00000001ff097424 */ /* 0x002fe200078e00ff */
[----:B------:R-:W-:Y:S01]  /*39b0*/  LOP3.LUT R2, R2, 0xffff, RZ, 0xc0, !PT ;  /* 0x0000ffff02027812 */ /* 0x000fe200078ec0ff */
[----:B------:R-:W-:Y:S01]  /*39c0*/  IMAD.MOV.U32 R8, RZ, RZ, RZ ;  /* 0x000000ffff087224 */ /* 0x000fe200078e00ff */
[----:B------:R-:W-:Y:S01]  /*39d0*/  R2UR UR28, R3 ;  /* 0x00000000031c72ca */ /* 0x000fe200000e0000 */
[----:B------:R-:W-:Y:S01]  /*39e0*/  UMOV UR32, URZ ;  /* 0x000000ff00207c82 */ /* 0x000fe20008000000 */
[----:B------:R-:W-:-:S02]  /*39f0*/  R2UR UR42, R2 ;  /* 0x00000000022a72ca */ /* 0x000fc400000e0000 */
[----:B------:R-:W-:Y:S01]  /*3a00*/  CS2R R2, SRZ ;  /* 0x0000000000027805 */ /* 0x000fe2000001ff00 */
[----:B------:R-:W-:Y:S01]  /*3a10*/  UMOV UR23, URZ ;  /* 0x000000ff00177c82 */ /* 0x000fe20008000000 */
[----:B---3--:R-:W-:Y:S01]  /*3a20*/  ULEA UR26, UR4, UR26, 0x18 ;  /* 0x0000001a041a7291 */ /* 0x008fe2000f8ec0ff */
[----:B------:R-:W-:Y:S01]  /*3a30*/  UMOV UR22, URZ ;  /* 0x000000ff00167c82 */ /* 0x000fe20008000000 */
[----:B------:R-:W-:Y:S02]  /*3a40*/  UISETP.NE.AND UP3, UPT, UR48, URZ, UPT ;  /* 0x000000ff3000728c */ /* 0x000fe4000bf65270 */
[----:B------:R-:W-:Y:S02]  /*3a50*/  UIADD3 UR5, UPT, UPT, UR26, 0x10800, URZ ;  /* 0x000108001a057890 */ /* 0x000fe4000fffe0ff */
[----:B------:R-:W-:-:S03]  /*3a60*/  UIADD3 UR4, UPT, UPT, UR26, 0x24800, URZ ;  /* 0x000248001a047890 */ /* 0x000fc6000fffe0ff */
[----:B--2---:R-:W1:Y:S01]  /*3a70*/  LDS R0, [UR26+0x130] ;  /* 0x0001301aff007984 */ /* 0x004e620008000800 */
[----:B----4-:R-:W-:Y:S02]  /*3a80*/  UIADD3 UR6, UPT, UPT, UR6, 0x1f, URZ ;  /* 0x0000001f06067890 */ /* 0x010fe4000fffe0ff */
[----:B------:R-:W-:Y:S02]  /*3a90*/  USHF.R.U32.HI UR5, URZ, 0x4, UR5 ;  /* 0x00000004ff057899 */ /* 0x000fe40008011605 */
[----:B------:R-:W-:Y:S02]  /*3aa0*/  USHF.R.S32.HI UR33, URZ, 0x1f, UR6 ;  /* 0x0000001fff217899 */ /* 0x000fe40008011406 */
[----:B------:R-:W-:Y:S02]  /*3ab0*/  USHF.R.U32.HI UR4, URZ, 0x4, UR4 ;  /* 0x00000004ff047899 */ /* 0x000fe40008011604 */
[----:B------:R-:W-:Y:S02]  /*3ac0*/  ULEA.HI UR33, UR33, UR6, URZ, 0x5 ;  /* 0x0000000621217291 */ /* 0x000fe4000f8f28ff */
[----:B------:R-:W-:-:S02]  /*3ad0*/  ULOP3.LUT UR5, UR5, 0x3fff, URZ, 0xc0, !UPT ;  /* 0x00003fff05057892 */ /* 0x000fc4000f8ec0ff */
[----:B------:R-:W-:Y:S02]  /*3ae0*/  USHF.R.S32.HI UR33, URZ, 0x5, UR33 ;  /* 0x00000005ff217899 */ /* 0x000fe40008011421 */
[----:B------:R-:W-:Y:S02]  /*3af0*/  ULOP3.LUT UR30, UR4, 0x3fff, URZ, 0xc0, !UPT ;  /* 0x00003fff041e7892 */ /* 0x000fe4000f8ec0ff */
[----:B------:R-:W-:Y:S01]  /*3b00*/  UISETP.LT.AND UP0, UPT, UR33, 0x1, UPT ;  /* 0x000000012100788c */ /* 0x000fe2000bf01270 */
[----:B------:R-:W-:Y:S01]  /*3b10*/  UMOV UR40, 0x0 ;  /* 0x0000000000287882 */ /* 0x000fe20000000000 */
[----:B------:R-:W-:Y:S01]  /*3b20*/  UMOV UR41, 0x10400910 ;  /* 0x1040091000297882 */ /* 0x000fe20000000000 */
[----:B------:R-:W-:Y:S02]  /*3b30*/  ULOP3.LUT UR29, UR5, 0x10000, URZ, 0xfc, !UPT ;  /* 0x00010000051d7892 */ /* 0x000fe4000f8efcff */
[----:B------:R-:W-:Y:S02]  /*3b40*/  ULOP3.LUT UR30, UR30, 0x10000, URZ, 0xfc, !UPT ;  /* 0x000100001e1e7892 */ /* 0x000fe4000f8efcff */
[----:B------:R-:W-:Y:S01]  /*3b50*/  USEL UR43, UR33, 0x1, !UP0 ;  /* 0x00000001212b7887 */ /* 0x000fe2000c000000 */
[----:B------:R-:W-:Y:S01]  /*3b60*/  UMOV UR38, 0x0 ;  /* 0x0000000000267882 */ /* 0x000fe20000000000 */
[----:B------:R-:W-:Y:S01]  /*3b70*/  UMOV UR39, 0x10400910 ;  /* 0x1040091000277882 */ /* 0x000fe20000000000 */
[----:B------:R-:W-:Y:S01]  /*3b80*/  UMOV UR36, 0x0 ;  /* 0x0000000000247882 */ /* 0x000fe20000000000 */
[----:B------:R-:W-:Y:S01]  /*3b90*/  UMOV UR37, 0x10400910 ;  /* 0x1040091000257882 */ /* 0x000fe20000000000 */
[----:B------:R-:W-:Y:S01]  /*3ba0*/  UMOV UR34, 0x0 ;  /* 0x0000000000227882 */ /* 0x000fe20000000000 */
[----:B------:R-:W-:Y:S01]  /*3bb0*/  UMOV UR35, 0x10400910 ;  /* 0x1040091000237882 */ /* 0x000fe20000000000 */
[----:B-1----:R-:W-:-:S15]  /*3bc0*/  R2UR UR44, R0 ;  /* 0x00000000002c72ca */ /* 0x002fde00000e0000 */
.L_x_75:
[C---:B------:R-:W-:Y:S02]  /*3bd0*/  LEA R0, R8.reuse, UR26, 0x3 ;  /* 0x0000001a08007c11 */ /* 0x040fe4000f8e18ff */
[----:B------:R-:W-:Y:S02]  /*3be0*/  SHF.L.U32 R4, R3, 0x1f, RZ ;  /* 0x0000001f03047819 */ /* 0x000fe400000006ff */
[----:B------:R-:W-:Y:S02]  /*3bf0*/  LEA R5, R8, UR26, 0x4 ;  /* 0x0000001a08057c11 */ /* 0x000fe4000f8e20ff */
[----:B------:R-:W1:Y:S02]  /*3c00*/  SYNCS.PHASECHK.TRANS64.TRYWAIT P0, [R0+URZ+0xa0], R4 ;  /* 0x0000a004000075a7 */ /* 0x000e6400080011ff */
[----:B-1-3--:R-:W-:Y:S05]  /*3c10*/  @!P0 BRA `(.L_x_68) ;  /* 0x0000008c00808947 */ /* 0x00afea0003800000 */
.L_x_204:
[----:B-1----:R-:W1:Y:S01]  /*3c20*/  LDS.128 R4, [R5+0x110] ;  /* 0x0001100005047984 */ /* 0x002e620000000c00 */
[----:B------:R-:W-:Y:S02]  /*3c30*/  VIADD R0, R0, 0xb0 ;  /* 0x000000b000007836 */ /* 0x000fe40000000000 */
[----:B------:R-:W-:Y:S01]  /*3c40*/  VIADD R8, R8, 0x1 ;  /* 0x0000000108087836 */ /* 0x000fe20000000000 */
[----:B------:R-:W-:Y:S01]  /*3c50*/  @!PT LDS RZ, [RZ] ;  /* 0x00000000fffff984 */ /* 0x000fe20000000800 */
[----:B------:R-:W-:Y:S01]  /*3c60*/  @!PT LDS RZ, [RZ] ;  /* 0x00000000fffff984 */ /* 0x000fe20000000800 */
[----:B------:R-:W-:Y:S01]  /*3c70*/  @!PT LDS RZ, [RZ] ;  /* 0x00000000fffff984 */ /* 0x000fe20000000800 */
[----:B------:R-:W-:Y:S01]  /*3c80*/  @!PT LDS RZ, [RZ] ;  /* 0x00000000fffff984 */ /* 0x000fe20000000800 */
[----:B------:R2:W-:Y:S06]  /*3c90*/  MEMBAR.ALL.CTA ;  /* 0x0000000000007992 */ /* 0x0005ec0000008000 */
[----:B--2---:R-:W2:Y:S01]  /*3ca0*/  FENCE.VIEW.ASYNC.S ;  /* 0x00000000000073c6 */ /* 0x004ea20000000000 */
[----:B------:R-:W-:-:S04]  /*3cb0*/  PRMT R0, RZ, 0x654, R0 ;  /* 0x00000654ff007816 */ /* 0x000fc80000000000 */
[----:B--2---:R2:W-:Y:S01]  /*3cc0*/  SYNCS.ARRIVE.TRANS64.RED.A1T0 RZ, [R0+URZ], RZ ;  /* 0x000000ff00ff79a7 */ /* 0x0045e200081004ff */
[----:B-1----:R-:W-:Y:S01]  /*3cd0*/  LOP3.LUT P1, RZ, R6, 0x1, RZ, 0xc0, !PT ;  /* 0x0000000106ff7812 */ /* 0x002fe2000782c0ff */
[----:B--2---:R-:W-:-:S12]  /*3ce0*/  BRA.U UP3, `(.L_x_69) ;  /* 0x0000000503087547 */ /* 0x004fd8000b800000 */
[----:B------:R-:W1:Y:S01]  /*3cf0*/  LDCU UR4, c[0x0][0x38c] ;  /* 0x00007180ff0477ac */ /* 0x000e620008000800 */
[----:B------:R-:W-:Y:S02]  /*3d00*/  PLOP3.LUT P2, PT, PT, PT, PT, 0x80, 0x8 ;  /* 0x000000000008781c */ /* 0x000fe40003f4f070 */
[----:B------:R-:W-:Y:S01]  /*3d10*/  SHF.L.U32 R4, R9, 0x1f, RZ ;  /* 0x0000001f09047819 */ /* 0x000fe200000006ff */
[----:B------:R-:W-:Y:S02]  /*3d20*/  ULEA UR31, UR32, UR26, 0x3 ;  /* 0x0000001a201f7291 */ /* 0x000fe4000f8e18ff */
[----:B------:R-:W-:Y:S02]  /*3d30*/  ULEA UR11, UR32, UR44, 0x8 ;  /* 0x0000002c200b7291 */ /* 0x000fe4000f8e40ff */
[----:B-1----:R-:W-:-:S06]  /*3d40*/  UISETP.GE.AND UP0, UPT, UR4, 0x1, UPT ;  /* 0x000000010400788c */ /* 0x002fcc000bf06270 */
[----:B------:R-:W-:-:S05]  /*3d50*/  PLOP3.LUT P0, PT, PT, PT, UP0, 0x80, 0x8 ;  /* 0x000000000008781c */ /* 0x000fca0003f0f008 */
[----:B------:R-:W-:-:S08]  /*3d60*/  @UP0 ULEA UR4, UR23, UR26, 0x3 ;  /* 0x0000001a17040291 */ /* 0x000fd0000f8e18ff */
[----:B------:R-:W-:-:S04]  /*3d70*/  @P0 SHF.L.U32 R0, R2, 0x1f, RZ ;  /* 0x0000001f02000819 */ /* 0x000fc800000006ff */
[----:B------:R1:W2:Y:S01]  /*3d80*/  @P0 SYNCS.PHASECHK.TRANS64.TRYWAIT P2, [UR4], R0 ;  /* 0x00000000ff0005a7 */ /* 0x0002a20008041104 */
[----:B------:R-:W3:Y:S02]  /*3d90*/  SYNCS.PHASECHK.TRANS64.TRYWAIT P0, [UR31+0xd0], R4 ;  /* 0x0000d004ff0075a7 */ /* 0x000ee4000800111f */
[----:B-123--:R-:W-:Y:S05]  /*3da0*/  @!P0 BRA `(.L_x_70) ;  /* 0x0000008c00308947 */ /* 0x00efea0003800000 */
.L_x_206:
[----:B------:R-:W-:Y:S01]  /*3db0*/  UMOV UR27, UR22 ;  /* 0x00000016001b7c82 */ /* 0x000fe20008000000 */
[----:B------:R-:W-:Y:S05]  /*3dc0*/  BRA.U !UP0, `(.L_x_71) ;  /* 0x0000000108c07547 */ /* 0x000fea000b800000 */
[----:B------:R-:W-:Y:S02]  /*3dd0*/  UIADD3 UR27, UPT, UPT, UR43, UR22, URZ ;  /* 0x000000162b1b7290 */ /* 0x000fe4000fffe0ff */
[----:B------:R-:W-:Y:S01]  /*3de0*/  UPLOP3.LUT UP2, UPT, UPT, UPT, UPT, 0x40, 0x4 ;  /* 0x000000000004789c */ /* 0x000fe20003f4e870 */
[----:B------:R-:W-:Y:S01]  /*3df0*/  UMOV UR24, UR33 ;  /* 0x0000002100187c82 */ /* 0x000fe20008000000 */
[----:B------:R-:W-:-:S09]  /*3e00*/  UMOV UR10, UR23 ;  /* 0x00000017000a7c82 */ /* 0x000fd20008000000 */
.L_x_74:
[----:B--2---:R-:W-:Y:S01]  /*3e10*/  ULEA UR5, UR10, UR26, 0x3 ;  /* 0x0000001a0a057291 */ /* 0x004fe2000f8e18ff */
[----:B---3--:R-:W-:Y:S11]  /*3e20*/  @P2 BRA `(.L_x_72) ;  /* 0x00000000000c2947 */ /* 0x008ff60003800000 */
[----:B-1----:R-:W-:Y:S04]  /*3e30*/  SHF.L.U32 R4, R2, 0x1f, RZ ;  /* 0x0000001f02047819 */ /* 0x002fe800000006ff */
[----:B------:R-:W1:Y:S02]  /*3e40*/  SYNCS.PHASECHK.TRANS64.TRYWAIT P0, [UR5], R4 ;  /* 0x00000004ff0075a7 */ /* 0x000e640008001105 */
[----:B-1----:R-:W-:Y:S05]  /*3e50*/  @!P0 BRA `(.L_x_73) ;  /* 0x0000008c001c8947 */ /* 0x002fea0003800000 */
.L_x_72:
[----:B------:R-:W-:Y:S01]  /*3e60*/  UISETP.NE.AND UP0, UPT, UR24, 0x1, UPT ;  /* 0x000000011800788c */ /* 0x000fe2000bf05270 */
[----:B------:R-:W-:Y:S01]  /*3e70*/  PLOP3.LUT P2, PT, PT, PT, PT, 0x80, 0x8 ;  /* 0x000000000008781c */ /* 0x000fe20003f4f070 */
[----:B------:R-:W-:Y:S02]  /*3e80*/  UIADD3 UR4, UPT, UPT, UR10, 0x1, URZ ;  /* 0x000000010a047890 */ /* 0x000fe4000fffe0ff */
[----:B------:R-:W-:Y:S02]  /*3e90*/  UIADD3 UR25, UPT, UPT, UR5, 0x28, URZ ;  /* 0x0000002805197890 */ /* 0x000fe4000fffe0ff */
[----:B------:R-:W-:Y:S01]  /*3ea0*/  UISETP.NE.AND UP1, UPT, UR4, 0x5, UPT ;  /* 0x000000050400788c */ /* 0x000fe2000bf25270 */
[----:B------:R-:W-:Y:S01]  /*3eb0*/  PLOP3.LUT P0, PT, PT, PT, UP0, 0x80, 0x8 ;  /* 0x000000000008781c */ /* 0x000fe20003f0f008 */
[----:B------:R-:W-:Y:S02]  /*3ec0*/  UIADD3 UR22, UPT, UPT, UR22, 0x1, URZ ;  /* 0x0000000116167890 */ /* 0x000fe4000fffe0ff */
[----:B------:R-:W-:Y:S02]  /*3ed0*/  USEL UR6, URZ, 0x1, UP1 ;  /* 0x00000001ff067887 */ /* 0x000fe40008800000 */
[----:B------:R-:W-:Y:S02]  /*3ee0*/  USEL UR23, UR4, URZ, UP1 ;  /* 0x000000ff04177287 */ /* 0x000fe40008800000 */
[----:B------:R-:W-:Y:S02]  /*3ef0*/  UIADD3 UR24, UPT, UPT, UR24, -0x1, URZ ;  /* 0xffffffff18187890 */ /* 0x000fe4000fffe0ff */
[----:B------:R-:W-:Y:S01]  /*3f00*/  @UP0 ULEA UR4, UR23, UR26, 0x3 ;  /* 0x0000001a17040291 */ /* 0x000fe2000f8e18ff */
[----:B------:R-:W-:Y:S01]  /*3f10*/  LOP3.LUT R2, R2, UR6, RZ, 0x3c, !PT ;  /* 0x0000000602027c12 */ /* 0x000fe2000f8e3cff */
[----:B------:R-:W-:Y:S02]  /*3f20*/  ULEA UR6, UR10, UR30, 0xa ;  /* 0x0000001e0a067291 */ /* 0x000fe4000f8e50ff */
[----:B------:R-:W-:Y:S01]  /*3f30*/  UISETP.NE.AND UP0, UPT, UR22, UR27, UPT ;  /* 0x0000001b1600728c */ /* 0x000fe2000bf05270 */
[----:B-1----:R-:W-:Y:S01]  /*3f40*/  @P0 SHF.L.U32 R0, R2, 0x1f, RZ ;  /* 0x0000001f02000819 */ /* 0x002fe200000006ff */
[----:B------:R-:W-:Y:S02]  /*3f50*/  UIADD3 UR20, UPT, UPT, UR6, 0x2, URZ ;  /* 0x0000000206147890 */ /* 0x000fe4000fffe0ff */
[----:B------:R-:W-:Y:S01]  /*3f60*/  UIADD3 UR16, UPT, UPT, UR6, 0x4, URZ ;  /* 0x0000000406107890 */ /* 0x000fe2000fffe0ff */
[----:B------:R2:W3:Y:S01]  /*3f70*/  @P0 SYNCS.PHASECHK.TRANS64.TRYWAIT P2, [UR4], R0 ;  /* 0x00000000ff0005a7 */ /* 0x0004e20008041104 */
[----:B------:R-:W-:Y:S02]  /*3f80*/  ULEA UR4, UR10, UR29, 0xa ;  /* 0x0000001d0a047291 */ /* 0x000fe4000f8e50ff */
[----:B------:R-:W-:Y:S02]  /*3f90*/  UIADD3 UR12, UPT, UPT, UR6, 0x6, URZ ;  /* 0x00000006060c7890 */ /* 0x000fe4000fffe0ff */
[----:B------:R-:W-:Y:S02]  /*3fa0*/  UIADD3 UR18, UPT, UPT, UR4, 0x2, URZ ;  /* 0x0000000204127890 */ /* 0x000fe4000fffe0ff */
[----:B------:R-:W-:Y:S02]  /*3fb0*/  UIADD3 UR14, UPT, UPT, UR4, 0x4, URZ ;  /* 0x00000004040e7890 */ /* 0x000fe4000fffe0ff */
[----:B------:R-:W-:Y:S01]  /*3fc0*/  UIADD3 UR8, UPT, UPT, UR4, 0x6, URZ ;  /* 0x0000000604087890 */ /* 0x000fe2000fffe0ff */
[----:B------:R-:W-:Y:S01]  /*3fd0*/  UMOV UR7, 0x40004040 ;  /* 0x4000404000077882 */ /* 0x000fe20000000000 */
[----:B------:R-:W-:Y:S01]  /*3fe0*/  UMOV UR5, 0x40004040 ;  /* 0x4000404000057882 */ /* 0x000fe20000000000 */
[----:B------:R-:W-:Y:S01]  /*3ff0*/  UMOV UR21, 0x40004040 ;  /* 0x4000404000157882 */ /* 0x000fe20000000000 */
[----:B------:R2:W-:Y:S01]  /*4000*/  UTCHMMA.2CTA gdesc[UR4], gdesc[UR6], tmem[UR11], tmem[UR40], idesc[UR41], UP2 ;  /* 0x00ff2806040075ea */ /* 0x0005e2000920000b */
[----:B------:R-:W-:Y:S01]  /*4010*/  UPLOP3.LUT UP2, UPT, UPT, UPT, UPT, 0x80, 0x8 ;  /* 0x000000000008789c */ /* 0x000fe20003f4f070 */
[----:B------:R-:W-:Y:S01]  /*4020*/  UMOV UR19, 0x40004040 ;  /* 0x4000404000137882 */ /* 0x000fe20000000000 */
[----:B------:R-:W-:Y:S01]  /*4030*/  UMOV UR17, 0x40004040 ;  /* 0x4000404000117882 */ /* 0x000fe20000000000 */
[----:B------:R2:W-:Y:S01]  /*4040*/  UTCHMMA.2CTA gdesc[UR18], gdesc[UR20], tmem[UR11], tmem[UR38], idesc[UR39], UPT ;  /* 0x00ff2614120075ea */ /* 0x0005e2000ba0000b */
[----:B------:R-:W-:Y:S01]  /*4050*/  UMOV UR15, 0x40004040 ;  /* 0x40004040000f7882 */ /* 0x000fe20000000000 */
[----:B------:R-:W-:Y:S01]  /*4060*/  UMOV UR13, 0x40004040 ;  /* 0x40004040000d7882 */ /* 0x000fe20000000000 */
[----:B------:R-:W-:Y:S01]  /*4070*/  UMOV UR9, 0x40004040 ;  /* 0x4000404000097882 */ /* 0x000fe20000000000 */
[----:B------:R2:W-:Y:S01]  /*4080*/  UTCHMMA.2CTA gdesc[UR14], gdesc[UR16], tmem[UR11], tmem[UR36], idesc[UR37], UPT ;  /* 0x00ff24100e0075ea */ /* 0x0005e2000ba0000b */
[----:B------:R2:W-:Y:S01]  /*4090*/  UTCHMMA.2CTA gdesc[UR8], gdesc[UR12], tmem[UR11], tmem[UR34], idesc[UR35], UPT ;  /* 0x00ff220c080075ea */ /* 0x0005e2000ba0000b */
[----:B------:R2:W-:Y:S01]  /*40a0*/  UTCBAR.2CTA.MULTICAST [UR25], URZ, UR28 ;  /* 0x000000ff190073e9 */ /* 0x0005e2000820081c */
[----:B------:R-:W-:Y:S01]  /*40b0*/  UMOV UR10, UR23 ;  /* 0x00000017000a7c82 */ /* 0x000fe20008000000 */
[----:B------:R-:W-:Y:S05]  /*40c0*/  BRA.U UP0, `(.L_x_74) ;  /* 0xfffffffd00507547 */ /* 0x000fea000b83ffff */
.L_x_71:
[----:B--2---:R-:W-:Y:S01]  /*40d0*/  UIADD3 UR4, UPT, UPT, UR31, 0xc0, URZ ;  /* 0x000000c01f047890 */ /* 0x004fe2000fffe0ff */
[----:B------:R-:W-:-:S08]  /*40e0*/  UMOV UR22, UR27 ;  /* 0x0000001b00167c82 */ /* 0x000fd00008000000 */
[----:B------:R2:W-:Y:S01]  /*40f0*/  UTCBAR.2CTA.MULTICAST [UR4], URZ, UR42 ;  /* 0x000000ff040073e9 */ /* 0x0005e2000820082a */
[----:B------:R-:W-:Y:S02]  /*4100*/  NOP ;  /* 0x0000000000007918 */ /* 0x000fe40000000000 */
.L_x_69:
[----:B--2---:R-:W-:Y:S01]  /*4110*/  UIADD3 UR4, UPT, UPT, UR32, 0x1, URZ ;  /* 0x0000000120047890 */ /* 0x004fe2000fffe0ff */
[----:B------:R-:W-:-:S03]  /*4120*/  ISETP.NE.AND P0, PT, R8, 0x2, PT ;  /* 0x000000020800780c */ /* 0x000fc60003f05270 */
[----:B------:R-:W-:Y:S01]  /*4130*/  UISETP.NE.AND UP0, UPT, UR4, 0x2, UPT ;  /* 0x000000020400788c */ /* 0x000fe2000bf05270 */
[----:B-1----:R-:W-:Y:S02]  /*4140*/  SEL R0, RZ, 0x1, P0 ;  /* 0x00000001ff007807 */ /* 0x002fe40000000000 */
[----:B------:R-:W-:Y:S01]  /*4150*/  SEL R8, R8, RZ, P0 ;  /* 0x000000ff08087207 */ /* 0x000fe20000000000 */
[----:B------:R-:W-:Y:S01]  /*4160*/  USEL UR5, URZ, 0x1, UP0 ;  /* 0x00000001ff057887 */ /* 0x000fe20008000000 */
[----:B------:R-:W-:Y:S01]  /*4170*/  LOP3.LUT R3, R3, R0, RZ, 0x3c, !PT ;  /* 0x0000000003037212 */ /* 0x000fe200078e3cff */
[----:B------:R-:W-:-:S04]  /*4180*/  USEL UR32, UR4, URZ, UP0 ;  /* 0x000000ff04207287 */ /* 0x000fc80008000000 */
[----:B------:R-:W-:Y:S01]  /*4190*/  LOP3.LUT R9, R9, UR5, RZ, 0x3c, !PT ;  /* 0x0000000509097c12 */ /* 0x000fe2000f8e3cff */
[----:B------:R-:W-:Y:S07]  /*41a0*/  @P1 BRA `(.L_x_75) ;  /* 0xfffffff800881947 */ /* 0x000fee000383ffff */
[----:B------:R-:W1:Y:S01]  /*41b0*/  S2UR UR8, SR_CgaCtaId ;  /* 0x00000000000879c3 */ /* 0x000e620000008800 */
[----:B------:R-:W-:Y:S01]  /*41c0*/  ELECT P0, URZ, PT ;  /* 0x0000000000ff782f */ /* 0x000fe20003800000 */
[----:B------:R-:W-:Y:S01]  /*41d0*/  HFMA2 R0, -RZ, RZ, 0, 5.9604644775390625e-08 ;  /* 0x00000001ff007431 */ /* 0x000fe200000001ff */
[----:B------:R-:W-:-:S05]  /*41e0*/  UMOV UR4, 0x40 ;  /* 0x0000004000047882 */ /* 0x000fca0000000000 */
[----:B------:R-:W-:Y:S01]  /*41f0*/  UVIRTCOUNT.DEALLOC.SMPOOL 0x80 ;  /* 0x000000800000784c */ /* 0x000fe20000000000 */
[----:B------:R-:W-:Y:S02]  /*4200*/  UISETP.NE.AND UP0, UPT, UR48, URZ, UPT ;  /* 0x000000ff3000728c */ /* 0x000fe4000bf05270 */
[----:B-1----:R-:W-:-:S09]  /*4210*/  ULEA UR8, UR8, UR4, 0x18 ;  /* 0x0000000408087291 */ /* 0x002fd2000f8ec0ff */
[----:B------:R1:W-:Y:S01]  /*4220*/  @P0 STS.U8 [UR8+0x1c], R0 ;  /* 0x00001c00ff000988 */ /* 0x0003e20008000008 */
[----:B------:R-:W-:Y:S05]  /*4230*/  BRA.U UP0, `(.L_x_76) ;  /* 0x0000000100587547 */ /* 0x000fea000b800000 */
[----:B------:R-:W-:Y:S01]  /*4240*/  UIADD3 UR5, UPT, UPT, UR26, 0xd0, URZ ;  /* 0x000000d01a057890 */ /* 0x000fe2000fffe0ff */
[----:B------:R-:W-:-:S03]  /*4250*/  SHF.L.U32 R2, R9, 0x1f, RZ ;  /* 0x0000001f09027819 */ /* 0x000fc600000006ff */
[----:B------:R-:W-:-:S09]  /*4260*/  ULEA UR4, UR32, UR5, 0x3 ;  /* 0x0000000520047291 */ /* 0x000fd2000f8e18ff */
[----:B------:R-:W2:Y:S02]  /*4270*/  SYNCS.PHASECHK.TRANS64.TRYWAIT P0, [UR4], R2 ;  /* 0x00000002ff0075a7 */ /* 0x000ea40008001104 */
[----:B--2---:R-:W-:Y:S05]  /*4280*/  @!P0 BRA `(.L_x_77) ;  /* 0x0000008800288947 */ /* 0x004fea0003800000 */
.L_x_209:
[----:B------:R-:W-:-:S04]  /*4290*/  UIADD3 UR4, UPT, UPT, UR32, 0x1, URZ ;  /* 0x0000000120047890 */ /* 0x000fc8000fffe0ff */
[----:B------:R-:W-:-:S04]  /*42a0*/  UISETP.NE.AND UP1, UPT, UR4, 0x2, UPT ;  /* 0x000000020400788c */ /* 0x000fc8000bf25270 */
[----:B------:R-:W-:Y:S02]  /*42b0*/  USEL UR6, URZ, 0x1, UP1 ;  /* 0x00000001ff067887 */ /* 0x000fe40008800000 */
[----:B------:R-:W-:-:S04]  /*42c0*/  USEL UR4, UR4, URZ, UP1 ;  /* 0x000000ff04047287 */ /* 0x000fc80008800000 */
[----:B------:R-:W-:Y:S01]  /*42d0*/  ULEA UR4, UR4, UR5, 0x3 ;  /* 0x0000000504047291 */ /* 0x000fe2000f8e18ff */
[----:B-1----:R-:W-:-:S04]  /*42e0*/  LOP3.LUT R2, R9, UR6, RZ, 0x3c, !PT ;  /* 0x0000000609027c12 */ /* 0x002fc8000f8e3cff */
[----:B------:R-:W-:Y:S01]  /*42f0*/  SHF.L.U32 R2, R2, 0x1f, RZ ;  /* 0x0000001f02027819 */ /* 0x000fe200000006ff */
[----:B------:R-:W-:-:S04]  /*4300*/  IMAD.U32 R0, RZ, RZ, UR4 ;  /* 0x00000004ff007e24 */ /* 0x000fc8000f8e00ff */
[----:B------:R1:W2:Y:S03]  /*4310*/  SYNCS.PHASECHK.TRANS64.TRYWAIT P0, [R0+URZ], R2 ;  /* 0x00000002000075a7 */ /* 0x0002a600080011ff */
[----:B--2---:R-:W-:Y:S05]  /*4320*/  @!P0 NANOSLEEP.SYNCS 0x989680 ;  /* 0x009896800000895d */ /* 0x004fea0003900000 */
[----:B------:R-:W2:Y:S02]  /*4330*/  @!P0 SYNCS.PHASECHK.TRANS64 P0, [R0+URZ], R2 ;  /* 0x00000002000085a7 */ /* 0x000ea400080010ff */
[----:B--2---:R-:W-:Y:S05]  /*4340*/  @P0 BRA `(.L_x_78) ;  /* 0x0000000000200947 */ /* 0x004fea0003800000 */
.L_x_79:
[----:B--2---:R2:W4:Y:S02]  /*4350*/  SYNCS.PHASECHK.TRANS64.TRYWAIT P0, [R0+URZ], R2 ;  /* 0x00000002000075a7 */ /* 0x00452400080011ff */
[----:B----4-:R-:W-:Y:S05]  /*4360*/  @!P0 NANOSLEEP.SYNCS 0x989680 ;  /* 0x009896800000895d */ /* 0x010fea0003900000 */
[----:B------:R-:W4:Y:S02]  /*4370*/  @!P0 SYNCS.PHASECHK.TRANS64 P0, [R0+URZ], R2 ;  /* 0x00000002000085a7 */ /* 0x000f2400080010ff */
[----:B----4-:R-:W-:Y:S05]  /*4380*/  @!P0 BRA `(.L_x_79) ;  /* 0xfffffffc00f08947 */ /* 0x010fea000383ffff */
[----:B------:R-:W-:Y:S05]  /*4390*/  BRA `(.L_x_78) ;  /* 0x00000000000c7947 */ /* 0x000fea0003800000 */
.L_x_76:
[----:B------:R-:W-:-:S04]  /*43a0*/  UIADD3 UR4, UPT, UPT, UR26, 0x100, URZ ;  /* 0x000001001a047890 */ /* 0x000fc8000fffe0ff */
[----:B------:R-:W-:-:S09]  /*43b0*/  UPRMT UR4, UR47, 0x654, UR4 ;  /* 0x000006542f047896 */ /* 0x000fd20008000004 */
[----:B------:R-:W-:Y:S03]  /*43c0*/  SYNCS.ARRIVE.TRANS64.RED.A1T0 RZ, [UR4], RZ ;  /* 0x000000ffffff79a7 */ /* 0x000fe60008100404 */
.L_x_78:
[----:B-12---:R-:W-:Y:S01]  /*43d0*/  SHF.L.U32 R2, RZ, 0x1f, RZ ;  /* 0x0000001fff027819 */ /* 0x006fe200000006ff */
[----:B------:R-:W-:Y:S01]  /*43e0*/  UIADD3 UR4, UPT, UPT, UR26, 0x100, URZ ;  /* 0x000001001a047890 */ /* 0x000fe2000fffe0ff */
[----:B------:R-:W-:Y:S02]  /*43f0*/  PLOP3.LUT P0, PT, PT, PT, UP0, 0x80, 0x8 ;  /* 0x000000000008781c */ /* 0x000fe40003f0f008 */
[----:B------:R-:W1:Y:S02]  /*4400*/  SYNCS.PHASECHK.TRANS64.TRYWAIT P1, [UR26+0x100], R2 ;  /* 0x00010002ff0075a7 */ /* 0x000e64000802111a */
[----:B-1----:R-:W-:Y:S09]  /*4410*/  @!P1 BRA `(.L_x_80) ;  /* 0x0000008400dc9947 */ /* 0x002ff20003800000 */
.L_x_211:
[----:B------:R-:W-:Y:S01]  /*4420*/  @!UP0 UPRMT UR4, UR47, 0x654, UR4 ;  /* 0x000006542f048896 */ /* 0x000fe20008000004 */
[----:B------:R-:W-:Y:S01]  /*4430*/  UMOV UR5, 0xffff ;  /* 0x0000ffff00057882 */ /* 0x000fe20000000000 */
[----:B------:R-:W-:-:S07]  /*4440*/  UMOV UR6, 0x1 ;  /* 0x0000000100067882 */ /* 0x000fce0000000000 */
[----:B------:R-:W-:Y:S01]  /*4450*/  @!P0 SYNCS.ARRIVE.TRANS64.RED.A1T0 RZ, [UR4], RZ ;  /* 0x000000ffffff89a7 */ /* 0x000fe20008100404 */
[----:B------:R-:W-:Y:S01]  /*4460*/  NOP ;  /* 0x0000000000007918 */ /* 0x000fe20000000000 */
[----:B-1----:R-:W1:Y:S01]  /*4470*/  LDS R0, [UR8+0x14] ;  /* 0x00001408ff007984 */ /* 0x002e620008000800 */
[----:B------:R-:W-:-:S04]  /*4480*/  ULOP3.LUT UR4, UR44, 0xffff, URZ, 0xc0, !UPT ;  /* 0x0000ffff2c047892 */ /* 0x000fc8000f8ec0ff */
[----:B------:R-:W-:-:S04]  /*4490*/  USHF.R.U32.HI UR4, URZ, 0x5, UR4 ;  /* 0x00000005ff047899 */ /* 0x000fc80008011604 */
[----:B------:R-:W-:Y:S02]  /*44a0*/  USHF.L.U32 UR5, UR5, UR4, URZ ;  /* 0x0000000405057299 */ /* 0x000fe400080006ff */
[----:B------:R-:W-:-:S04]  /*44b0*/  USHF.L.U32 UR4, UR6, UR4, URZ ;  /* 0x0000000406047299 */ /* 0x000fc800080006ff */
[----:B-1----:R-:W-:-:S04]  /*44c0*/  LOP3.LUT R0, R0, UR5, RZ, 0xc0, !PT ;  /* 0x0000000500007c12 */ /* 0x002fc8000f8ec0ff */
[----:B------:R-:W-:-:S13]  /*44d0*/  ISETP.NE.AND P0, PT, R0, UR5, PT ;  /* 0x0000000500007c0c */ /* 0x000fda000bf05270 */
[----:B------:R-:W-:Y:S05]  /*44e0*/  @P0 BRA `(.L_x_81) ;  /* 0x0000000000580947 */ /* 0x000fea0003800000 */
[----:B------:R-:W1:Y:S02]  /*44f0*/  LDS R0, [UR8+0x18] ;  /* 0x00001808ff007984 */ /* 0x000e640008000800 */
[----:B-1----:R-:W-:-:S04]  /*4500*/  LOP3.LUT R0, R0, UR4, RZ, 0xc0, !PT ;  /* 0x0000000400007c12 */ /* 0x002fc8000f8ec0ff */
[----:B------:R-:W-:-:S13]  /*4510*/  ISETP.NE.AND P0, PT, R0, UR4, PT ;  /* 0x0000000400007c0c */ /* 0x000fda000bf05270 */
[----:B------:R-:W-:Y:S05]  /*4520*/  @P0 BRA `(.L_x_82) ;  /* 0x00000000003c0947 */ /* 0x000fea0003800000 */
[----:B------:R-:W1:Y:S01]  /*4530*/  S2R R2, SR_LANEID ;  /* 0x0000000000027919 */ /* 0x000e620000000000 */
[----:B------:R-:W-:-:S06]  /*4540*/  ULOP3.LUT UR5, URZ, UR5, URZ, 0x33, !UPT ;  /* 0x00000005ff057292 */ /* 0x000fcc000f8e33ff */
[----:B------:R-:W-:-:S04]  /*4550*/  IMAD.U32 R0, RZ, RZ, UR5 ;  /* 0x00000005ff007e24 */ /* 0x000fc8000f8e00ff */
[----:B------:R2:W4:Y:S02]  /*4560*/  REDUX UR7, R0 ;  /* 0x00000000000773c4 */ /* 0x0005240000000000 */
[----:B------:R1:W-:Y:S01]  /*4570*/  UTCATOMSWS.AND URZ, UR5 ;  /* 0x0000000500ff79e3 */ /* 0x0003e20008000000 */
[----:B--2---:R-:W-:Y:S01]  /*4580*/  LOP3.LUT R0, RZ, UR4, RZ, 0x33, !PT ;  /* 0x00000004ff007c12 */ /* 0x004fe2000f8e33ff */
[----:B------:R-:W-:Y:S02]  /*4590*/  VOTEU.ANY UR4, UPT, PT ;  /* 0x0000000000047886 */ /* 0x000fe400038e0100 */
[----:B------:R-:W-:Y:S02]  /*45a0*/  UFLO.U32 UR4, UR4 ;  /* 0x00000004000472bd */ /* 0x000fe400080e0000 */
[----:B------:R-:W2:Y:S04]  /*45b0*/  REDUX UR6, R0 ;  /* 0x00000000000673c4 */ /* 0x000ea80000000000 */
[----:B-1----:R-:W-:-:S02]  /*45c0*/  ISETP.EQ.U32.AND P0, PT, R2, UR4, PT ;  /* 0x0000000402007c0c */ /* 0x002fc4000bf02070 */
[----:B----4-:R-:W-:-:S11]  /*45d0*/  MOV R2, UR7 ;  /* 0x0000000700027c02 */ /* 0x010fd60008000f00 */
[----:B------:R1:W-:Y:S01]  /*45e0*/  @P0 ATOMS.AND RZ, [UR8+0x14], R2 ;  /* 0x00001402ffff098c */ /* 0x0003e2000a800008 */
[----:B--2---:R-:W-:-:S05]  /*45f0*/  IMAD.U32 R0, RZ, RZ, UR6 ;  /* 0x00000006ff007e24 */ /* 0x004fca000f8e00ff */
[----:B------:R1:W-:Y:S01]  /*4600*/  @P0 ATOMS.AND RZ, [UR8+0x18], R0 ;  /* 0x00001800ffff098c */ /* 0x0003e2000a800008 */
[----:B------:R-:W-:Y:S05]  /*4610*/  BRA `(.L_x_83) ;  /* 0x0000000000147947 */ /* 0x000fea0003800000 */
.L_x_82:
[----:B------:R-:W-:Y:S02]  /*4620*/  MOV R2, 0x4640 ;  /* 0x0000464000027802 */ /* 0x000fe40000000f00 */
[----:B---3-5:R-:W-:Y:S05]  /*4630*/  CALL.REL.NOINC `($__internal_0_$__cuda_sm10x_tcgen05_guardrail_trap_col_being_dealloced_not_returned_by_alloc) ;  /* 0x0000008c006c7944 */ /* 0x028fea0003c00000 */
[----:B------:R-:W-:Y:S05]  /*4640*/  BRA `(.L_x_83) ;  /* 0x0000000000087947 */ /* 0x000fea0003800000 */
.L_x_81:
[----:B------:R-:W-:Y:S02]  /*4650*/  MOV R2, 0x4670 ;  /* 0x0000467000027802 */ /* 0x000fe40000000f00 */
[----:B---3-5:R-:W-:Y:S05]  /*4660*/  CALL.REL.NOINC `($__internal_2_$__cuda_sm10x_tcgen05_guardrail_trap_unallocated_columns_being_dealloced) ;  /* 0x0000008c00787944 */ /* 0x028fea0003c00000 */
.L_x_83:
[----:B------:R-:W-:Y:S01]  /*4670*/  NOP ;  /* 0x0000000000007918 */ /* 0x000fe20000000000 */
[----:B------:R-:W-:Y:S05]  /*4680*/  EXIT ;  /* 0x000000000000794d */ /* 0x000fea0003800000 */
.L_x_56:
[----:B------:R-:W-:-:S09]  /*4690*/  UISETP.NE.OR UP0, UPT, UR25, 0x3, !UP3 ;  /* 0x000000031900788c */ /* 0x000fd2000df05670 */
[----:B------:R-:W-:Y:S05]  /*46a0*/  BRA.U UP0, `(.L_x_84) ;  /* 0x0000001500c47547 */ /* 0x000fea000b800000 */
[----:B------:R-:W1:Y:S01]  /*46b0*/  LDCU UR37, c[0x0][0x370] ;  /* 0x00006e00ff2577ac */ /* 0x000e620008000800 */
[----:B------:R-:W2:Y:S01]  /*46c0*/  LDC.64 R16, c[0x0][0x348] ;  /* 0x0000d200ff107b82 */ /* 0x000ea20000000a00 */
[----:B------:R-:W-:Y:S01]  /*46d0*/  HFMA2 R14, -RZ, RZ, 0, 0 ;  /* 0x00000000ff0e7431 */ /* 0x000fe200000001ff */
[----:B------:R-:W-:Y:S01]  /*46e0*/  MOV R13, RZ ;  /* 0x000000ff000d7202 */ /* 0x000fe20000000f00 */
[----:B------:R-:W1:Y:S01]  /*46f0*/  LDCU.128 UR48, c[0x0][0xb10] ;  /* 0x00016200ff3077ac */ /* 0x000e620008000c00 */
[----:B------:R-:W-:Y:S01]  /*4700*/  HFMA2 R7, -RZ, RZ, 0, 2 ;  /* 0x00004000ff077431 */ /* 0x000fe200000001ff */
[----:B------:R-:W3:Y:S03]  /*4710*/  LDCU UR31, c[0x0][0x374] ;  /* 0x00006e80ff1f77ac */ /* 0x000ee60008000800 */
[----:B------:R-:W4:Y:S01]  /*4720*/  LDC.64 R2, c[0x0][0x888] ;  /* 0x00022200ff027b82 */ /* 0x000f220000000a00 */
[----:B------:R-:W3:Y:S01]  /*4730*/  LDCU UR15, c[0x0][0xb0c] ;  /* 0x00016180ff0f77ac */ /* 0x000ee20008000800 */
[----:B------:R-:W2:Y:S06]  /*4740*/  LDCU UR47, c[0x0][0xb20] ;  /* 0x00016400ff2f77ac */ /* 0x000eac0008000800 */
[----:B------:R-:W4:Y:S01]  /*4750*/  LDC.64 R4, c[0x0][0x890] ;  /* 0x00022400ff047b82 */ /* 0x000f220000000a00 */
[----:B------:R-:W2:Y:S01]  /*4760*/  LDCU UR4, c[0x0][0xb30] ;  /* 0x00016600ff0477ac */ /* 0x000ea20008000800 */
[----:B-1----:R-:W-:-:S02]  /*4770*/  UIMAD.WIDE.U32 UR6, UR37, UR48, URZ ;  /* 0x00000030250672a5 */ /* 0x002fc4000f8e00ff */
[----:B---3--:R-:W-:Y:S01]  /*4780*/  UIMAD.WIDE.U32 UR8, UR31, UR51, URZ ;  /* 0x000000331f0872a5 */ /* 0x008fe2000f8e00ff */
[----:B------:R-:W-:Y:S01]  /*4790*/  UMOV UR21, 0x400 ;  /* 0x0000040000157882 */ /* 0x000fe20000000000 */
[----:B------:R-:W-:Y:S02]  /*47a0*/  UPLOP3.LUT UP1, UPT, UPT, UPT, UPT, 0x40, 0x4 ;  /* 0x000000000004789c */ /* 0x000fe40003f2e870 */
[----:B------:R-:W-:Y:S01]  /*47b0*/  ULEA UR21, UR52, UR21, 0x18 ;  /* 0x0000001534157291 */ /* 0x000fe2000f8ec0ff */
[----:B------:R-:W-:Y:S02]  /*47c0*/  UMOV UR6, UR7 ;  /* 0x0000000700067c82 */ /* 0x000fe40008000000 */
[----:B------:R-:W-:Y:S01]  /*47d0*/  UMOV UR38, UR9 ;  /* 0x0000000900267c82 */ /* 0x000fe20008000000 */
[----:B------:R-:W-:Y:S02]  /*47e0*/  UISETP.GE.AND UP0, UPT, UR45, 0x1, UPT ;  /* 0x000000012d00788c */ /* 0x000fe4000bf06270 */
[----:B------:R-:W-:Y:S01]  /*47f0*/  UISETP.NE.AND UP4, UPT, UR45, 0x1, UPT ;  /* 0x000000012d00788c */ /* 0x000fe2000bf85270 */
[----:B------:R-:W1:Y:S01]  /*4800*/  LDCU.64 UR22, c[0x0][0xb28] ;  /* 0x00016500ff1677ac */ /* 0x000e620008000a00 */
[----:B------:R-:W-:-:S02]  /*4810*/  UISETP.NE.AND UP6, UPT, UR15, 0x1, UPT ;  /* 0x000000010f00788c */ /* 0x000fc4000bfc5270 */
[----:B------:R-:W-:Y:S02]  /*4820*/  UISETP.NE.AND UP5, UPT, UR50, 0x1, UPT ;  /* 0x000000013200788c */ /* 0x000fe4000bfa5270 */
[----:B------:R-:W-:Y:S02]  /*4830*/  UIADD3 UR41, UPT, UPT, UR21, 0x50, URZ ;  /* 0x0000005015297890 */ /* 0x000fe4000fffe0ff */
[----:B------:R-:W-:Y:S02]  /*4840*/  UIADD3 UR33, UPT, UPT, UR21, 0x58, URZ ;  /* 0x0000005815217890 */ /* 0x000fe4000fffe0ff */
[----:B------:R-:W-:Y:S02]  /*4850*/  UIADD3 UR25, UPT, UPT, UR21, 0x60, URZ ;  /* 0x0000006015197890 */ /* 0x000fe4000fffe0ff */
[----:B------:R-:W-:Y:S02]  /*4860*/  UIADD3 UR17, UPT, UPT, UR21, 0x68, URZ ;  /* 0x0000006815117890 */ /* 0x000fe4000fffe0ff */
[----:B------:R-:W-:-:S02]  /*4870*/  USHF.R.U32.HI UR39, URZ, UR49, UR6 ;  /* 0x00000031ff277299 */ /* 0x000fc40008011606 */
[----:B--2---:R-:W-:Y:S02]  /*4880*/  USHF.R.U32.HI UR38, URZ, UR47, UR38 ;  /* 0x0000002fff267299 */ /* 0x004fe40008011626 */
[----:B------:R-:W-:-:S11]  /*4890*/  UISETP.NE.AND UP3, UPT, UR4, 0x1, UPT ;  /* 0x000000010400788c */ /* 0x000fd6000bf65270 */
.L_x_99:
[C---:B------:R-:W-:Y:S02]  /*48a0*/  LEA R12, R14.reuse, UR21, 0x3 ;  /* 0x000000150e0c7c11 */ /* 0x040fe4000f8e18ff */
[----:B------:R-:W-:Y:S02]  /*48b0*/  SHF.L.U32 R0, R13, 0x1f, RZ ;  /* 0x0000001f0d007819 */ /* 0x000fe400000006ff */
[----:B------:R-:W-:Y:S02]  /*48c0*/  LEA R8, R14, UR21, 0x4 ;  /* 0x000000150e087c11 */ /* 0x000fe4000f8e20ff */
[----:B--2---:R-:W2:Y:S02]  /*48d0*/  SYNCS.PHASECHK.TRANS64.TRYWAIT P0, [R12+URZ+0xa0], R0 ;  /* 0x0000a0000c0075a7 */ /* 0x004ea400080011ff */
[----:B--2---:R-:W-:Y:S05]  /*48e0*/  @!P0 BRA `(.L_x_85) ;  /* 0x0000008000c08947 */ /* 0x004fea0003800000 */
.L_x_212:
[----:B------:R-:W3:Y:S01]  /*48f0*/  LDS.128 R8, [R8+0x110] ;  /* 0x0001100008087984 */ /* 0x000ee20000000c00 */
[----:B------:R-:W-:Y:S01]  /*4900*/  UISETP.GE.AND UP0, UPT, UR45, 0x1, UPT ;  /* 0x000000012d00788c */ /* 0x000fe2000bf06270 */
[----:B------:R-:W-:Y:S01]  /*4910*/  @!PT LDS RZ, [RZ] ;  /* 0x00000000fffff984 */ /* 0x000fe20000000800 */
[----:B------:R-:W-:Y:S01]  /*4920*/  @!PT LDS RZ, [RZ] ;  /* 0x00000000fffff984 */ /* 0x000fe20000000800 */
[----:B------:R-:W-:Y:S01]  /*4930*/  @!PT LDS RZ, [RZ] ;  /* 0x00000000fffff984 */ /* 0x000fe20000000800 */
[----:B------:R-:W-:Y:S01]  /*4940*/  @!PT LDS RZ, [RZ] ;  /* 0x00000000fffff984 */ /* 0x000fe20000000800 */
[----:B------:R1:W-:Y:S06]  /*4950*/  MEMBAR.ALL.CTA ;  /* 0x0000000000007992 */ /* 0x0003ec0000008000 */
[----:B-1----:R-:W1:Y:S01]  /*4960*/  FENCE.VIEW.ASYNC.S ;  /* 0x00000000000073c6 */ /* 0x002e620000000000 */
[----:B---3--:R-:W-:Y:S11]  /*4970*/  LOP3.LUT P0, RZ, R10, 0x1, RZ, 0xc0, !PT ;  /* 0x000000010aff7812 */ /* 0x008ff6000780c0ff */
[----:B------:R-:W-:Y:S02]  /*4980*/  @!UPT UIADD3 URZ, UPT, UPT, URZ, URZ, URZ ;  /* 0x000000fffffff290 */ /* 0x000fe4000fffe0ff */
[----:B-1----:R-:W-:Y:S01]  /*4990*/  VOTEU.ANY UP2, P0 ;  /* 0x0000000000ff7886 */ /* 0x002fe20000040100 */
[----:B------:R-:W-:Y:S11]  /*49a0*/  PLOP3.LUT P0, PT, PT, PT, UP2, 0x80, 0x8 ;  /* 0x000000000008781c */ /* 0x000ff60003f0f028 */
[----:B------:R-:W-:Y:S02]  /*49b0*/  @!UPT UIADD3 URZ, UPT, UPT, URZ, URZ, URZ ;  /* 0x000000fffffff290 */ /* 0x000fe4000fffe0ff */
[----:B--2---:R-:W-:Y:S02]  /*49c0*/  @P0 SHF.R.U32.HI R0, RZ, 0x10, R9 ;  /* 0x00000010ff000819 */ /* 0x004fe40000011609 */
[----:B------:R-:W-:Y:S02]  /*49d0*/  @P0 MOV R6, R8 ;  /* 0x0000000800060202 */ /* 0x000fe40000000f00 */
[----:B------:R-:W-:Y:S01]  /*49e0*/  @P0 R2UR UR4, R0 ;  /* 0x00000000000402ca */ /* 0x000fe200000e0000 */
[----:B------:R-:W-:Y:S01]  /*49f0*/  VIADD R0, R12, 0xb0 ;  /* 0x000000b00c007836 */ /* 0x000fe20000000000 */
[----:B------:R-:W-:Y:S02]  /*4a00*/  @P0 LOP3.LUT R8, R9, 0xffff, RZ, 0xc0, !PT ;  /* 0x0000ffff09080812 */ /* 0x000fe400078ec0ff */
[----:B------:R-:W-:Y:S02]  /*4a10*/  @P0 R2UR UR6, R6 ;  /* 0x00000000060602ca */ /* 0x000fe400000e0000 */
[----:B------:R-:W-:Y:S02]  /*4a20*/  PRMT R0, RZ, 0x654, R0 ;  /* 0x00000654ff007816 */ /* 0x000fe40000000000 */
[----:B------:R-:W-:Y:S02]  /*4a30*/  @P0 R2UR UR5, R8 ;  /* 0x00000000080502ca */ /* 0x000fe400000e0000 */
[----:B------:R1:W-:Y:S03]  /*4a40*/  SYNCS.ARRIVE.TRANS64.RED.A1T0 RZ, [R0+URZ], RZ ;  /* 0x000000ff00ff79a7 */ /* 0x0003e600081004ff */
[----:B------:R-:W-:Y:S04]  /*4a50*/  @UP2 UMOV UR30, UR4 ;  /* 0x00000004001e2c82 */ /* 0x000fe80008000000 */
[----:B------:R-:W-:Y:S04]  /*4a60*/  @UP2 UMOV UR14, UR6 ;  /* 0x00000006000e2c82 */ /* 0x000fe80008000000 */
[----:B------:R-:W-:Y:S01]  /*4a70*/  @UP2 UMOV UR13, UR5 ;  /* 0x00000005000d2c82 */ /* 0x000fe20008000000 */
[----:B------:R-:W-:Y:S05]  /*4a80*/  BRA.U !UP0, `(.L_x_86) ;  /* 0x0000000108a47547 */ /* 0x000fea000b800000 */
[----:B------:R-:W-:Y:S02]  /*4a90*/  UIMAD.WIDE.U32 UR18, UR13, UR51, URZ ;  /* 0x000000330d1272a5 */ /* 0x000fe4000f8e00ff */
[----:B------:R-:W-:Y:S02]  /*4aa0*/  UIMAD.WIDE.U32 UR26, UR14, UR48, URZ ;  /* 0x000000300e1a72a5 */ /* 0x000fe4000f8e00ff */
[----:B------:R-:W-:Y:S02]  /*4ab0*/  USEL UR4, UR31, UR38, !UP5 ;  /* 0x000000261f047287 */ /* 0x000fe4000e800000 */
[----:B------:R-:W-:Y:S02]  /*4ac0*/  USEL UR7, UR37, UR39, !UP6 ;  /* 0x0000002725077287 */ /* 0x000fe4000f000000 */
[----:B------:R-:W-:Y:S02]  /*4ad0*/  UIMAD.WIDE.U32 UR8, UR4, UR22, URZ ;  /* 0x00000016040872a5 */ /* 0x000fe4000f8e00ff */
[----:B------:R-:W-:Y:S01]  /*4ae0*/  UIMAD.WIDE.U32 UR10, UR7, UR22, URZ ;  /* 0x00000016070a72a5 */ /* 0x000fe2000f8e00ff */
[----:B------:R-:W-:Y:S02]  /*4af0*/  UMOV UR5, UR19 ;  /* 0x0000001300057c82 */ /* 0x000fe40008000000 */
[----:B------:R-:W-:Y:S03]  /*4b00*/  USHF.R.U32.HI UR6, URZ, UR47, UR5 ;  /* 0x0000002fff067299 */ /* 0x000fe60008011605 */
[----:B------:R-:W-:Y:S01]  /*4b10*/  UMOV UR5, UR27 ;  /* 0x0000001b00057c82 */ /* 0x000fe20008000000 */
[----:B------:R-:W-:Y:S02]  /*4b20*/  USEL UR6, UR13, UR6, !UP5 ;  /* 0x000000060d067287 */ /* 0x000fe4000e800000 */
[----:B------:R-:W-:Y:S03]  /*4b30*/  USHF.R.U32.HI UR12, URZ, UR49, UR5 ;  /* 0x00000031ff0c7299 */ /* 0x000fe60008011605 */
[----:B------:R-:W-:Y:S02]  /*4b40*/  UMOV UR5, UR9 ;  /* 0x0000000900057c82 */ /* 0x000fe40008000000 */
[----:B------:R-:W-:Y:S03]  /*4b50*/  @UP4 USHF.R.U32.HI UR4, URZ, UR23, UR5 ;  /* 0x00000017ff044299 */ /* 0x000fe60008011605 */
[----:B------:R-:W-:Y:S01]  /*4b60*/  UMOV UR5, UR11 ;  /* 0x0000000b00057c82 */ /* 0x000fe20008000000 */
[----:B------:R-:W-:Y:S02]  /*4b70*/  UIMAD UR4, UR45, UR4, URZ ;  /* 0x000000042d0472a4 */ /* 0x000fe4000f8e02ff */
[----:B------:R-:W-:Y:S02]  /*4b80*/  @UP4 USHF.R.U32.HI UR7, URZ, UR23, UR5 ;  /* 0x00000017ff074299 */ /* 0x000fe40008011605 */
[----:B------:R-:W-:Y:S02]  /*4b90*/  UIMAD.WIDE.U32 UR10, UR6, UR22, URZ ;  /* 0x00000016060a72a5 */ /* 0x000fe4000f8e00ff */
[----:B------:R-:W-:Y:S02]  /*4ba0*/  USEL UR5, UR14, UR12, !UP6 ;  /* 0x0000000c0e057287 */ /* 0x000fe4000f000000 */
[----:B------:R-:W-:Y:S02]  /*4bb0*/  UIMAD UR8, UR45, UR7, URZ ;  /* 0x000000072d0872a4 */ /* 0x000fe4000f8e02ff */
[----:B------:R-:W-:Y:S03]  /*4bc0*/  UISETP.GE.AND UP0, UPT, UR6, UR4, UPT ;  /* 0x000000040600728c */ /* 0x000fe6000bf06270 */
[----:B------:R-:W-:Y:S01]  /*4bd0*/  UMOV UR4, UR11 ;  /* 0x0000000b00047c82 */ /* 0x000fe20008000000 */
[----:B------:R-:W-:Y:S02]  /*4be0*/  UISETP.GE.OR UP0, UPT, UR5, UR8, UP0 ;  /* 0x000000080500728c */ /* 0x000fe40008706670 */
[----:B------:R-:W-:Y:S02]  /*4bf0*/  USHF.R.U32.HI UR4, URZ, UR23, UR4 ;  /* 0x00000017ff047299 */ /* 0x000fe40008011604 */
[----:B------:R-:W-:Y:S02]  /*4c00*/  UIMAD.WIDE.U32 UR8, UR5, UR22, URZ ;  /* 0x00000016050872a5 */ /* 0x000fe4000f8e00ff */
[----:B------:R-:W-:Y:S04]  /*4c10*/  USEL UR10, UR6, UR4, !UP4 ;  /* 0x00000004060a7287 */ /* 0x000fe8000e000000 */
[----:B------:R-:W-:Y:S01]  /*4c20*/  UIADD3 UR11, UPT, UPT, -UR10, URZ, URZ ;  /* 0x000000ff0a0b7290 */ /* 0x000fe2000fffe1ff */
[----:B------:R-:W-:Y:S02]  /*4c30*/  @!UP0 UMOV UR4, UR9 ;  /* 0x0000000900048c82 */ /* 0x000fe40008000000 */
[----:B------:R-:W-:Y:S02]  /*4c40*/  @!UP0 USHF.R.U32.HI UR4, URZ, UR23, UR4 ;  /* 0x00000017ff048299 */ /* 0x000fe40008011604 */
[----:B------:R-:W-:Y:S02]  /*4c50*/  UIMAD UR8, UR45, UR11, UR6 ;  /* 0x0000000b2d0872a4 */ /* 0x000fe4000f8e0206 */
[----:B------:R-:W-:Y:S04]  /*4c60*/  @!UP0 USEL UR4, UR5, UR4, !UP4 ;  /* 0x0000000405048287 */ /* 0x000fe8000e000000 */
[----:B------:R-:W-:Y:S02]  /*4c70*/  @!UP0 UIMAD UR7, UR7, UR8, UR4 ;  /* 0x00000008070782a4 */ /* 0x000fe4000f8e0204 */
[----:B------:R-:W-:Y:S02]  /*4c80*/  @!UP0 UIADD3 UR9, UPT, UPT, UR10, -UR4, URZ ;  /* 0x800000040a098290 */ /* 0x000fe4000fffe0ff */
[----:B------:R-:W-:Y:S02]  /*4c90*/  UIADD3 UR8, UPT, UPT, -UR6, URZ, URZ ;  /* 0x000000ff06087290 */ /* 0x000fe4000fffe1ff */
[----:B------:R-:W-:Y:S02]  /*4ca0*/  UIADD3 UR4, UPT, UPT, -UR5, URZ, URZ ;  /* 0x000000ff05047290 */ /* 0x000fe4000fffe1ff */
[----:B------:R-:W-:Y:S03]  /*4cb0*/  @!UP0 UIMAD UR6, UR9, UR45, UR5 ;  /* 0x0000002d090682a4 */ /* 0x000fe6000f8e0205 */
[----:B------:R-:W-:Y:S01]  /*4cc0*/  @!UP0 UMOV UR5, UR7 ;  /* 0x0000000700058c82 */ /* 0x000fe20008000000 */
[----:B------:R-:W-:Y:S02]  /*4cd0*/  UIMAD UR7, UR15, UR4, UR14 ;  /* 0x000000040f0772a4 */ /* 0x000fe4000f8e020e */
[----:B------:R-:W-:Y:S02]  /*4ce0*/  UIMAD UR4, UR50, UR8, UR13 ;  /* 0x00000008320472a4 */ /* 0x000fe4000f8e020d */
[----:B------:R-:W-:Y:S02]  /*4cf0*/  UIMAD UR14, UR5, UR15, UR7 ;  /* 0x0000000f050e72a4 */ /* 0x000fe4000f8e0207 */
[----:B------:R-:W-:Y:S11]  /*4d00*/  UIMAD UR13, UR6, UR50, UR4 ;  /* 0x00000032060d72a4 */ /* 0x000ff6000f8e0204 */
[----:B------:R-:W-:Y:S01]  /*4d10*/  @!UPT UIADD3 URZ, UPT, UPT, URZ, URZ, URZ ;  /* 0x000000fffffff290 */ /* 0x000fe2000fffe0ff */
.L_x_86:
[----:B------:R-:W2:Y:S01]  /*4d20*/  @!UP3 LDCU.128 UR8, c[0x0][0xb10] ;  /* 0x00016200ff08b7ac */ /* 0x000ea20008000c00 */
[----:B------:R-:W-:Y:S01]  /*4d30*/  IMAD.MOV.U32 R10, RZ, RZ, 0x1 ;  /* 0x00000001ff0a7424 */ /* 0x000fe200078e00ff */
[C---:B----4-:R-:W-:Y:S02]  /*4d40*/  ISETP.NE.U32.AND P1, PT, R4.reuse, RZ, PT ;  /* 0x000000ff0400720c */ /* 0x050fe40003f25070 */
[----:B------:R-:W-:Y:S02]  /*4d50*/  ISETP.NE.U32.AND P0, PT, R4, RZ, PT ;  /* 0x000000ff0400720c */ /* 0x000fe40003f05070 */
[C---:B------:R-:W-:Y:S01]  /*4d60*/  ISETP.NE.AND.EX P1, PT, R5.reuse, RZ, PT, P1 ;  /* 0x000000ff0500720c */ /* 0x040fe20003f25310 */
[----:B------:R-:W3:Y:S01]  /*4d70*/  @!UP3 LDCU UR5, c[0x0][0xb0c] ;  /* 0x00016180ff05b7ac */ /* 0x000ee20008000800 */
[----:B------:R-:W-:Y:S02]  /*4d80*/  ISETP.NE.AND.EX P0, PT, R5, RZ, PT, P0 ;  /* 0x000000ff0500720c */ /* 0x000fe40003f05300 */
[----:B------:R-:W-:Y:S01]  /*4d90*/  SHF.L.U32 R10, R10, 0x1f, RZ ;  /* 0x0000001f0a0a7819 */ /* 0x000fe200000006ff */
[----:B------:R-:W-:Y:S02]  /*4da0*/  USHF.L.U32 UR43, UR16, 0x7, URZ ;  /* 0x00000007102b7899 */ /* 0x000fe400080006ff */
[----:B------:R-:W-:Y:S02]  /*4db0*/  USHF.L.U32 UR42, UR20, 0x8, URZ ;  /* 0x00000008142a7899 */ /* 0x000fe400080006ff */
[----:B--2---:R-:W-:Y:S07]  /*4dc0*/  UIMAD.WIDE.U32 UR6, UR14, UR8, URZ ;  /* 0x000000080e0672a5 */ /* 0x004fee000f8e00ff */
[----:B------:R-:W-:Y:S01]  /*4dd0*/  @!UP3 UMOV UR4, UR7 ;  /* 0x000000070004bc82 */ /* 0x000fe20008000000 */
[----:B---3--:R-:W-:Y:S02]  /*4de0*/  @!UP3 UISETP.NE.AND UP0, UPT, UR5, 0x1, UPT ;  /* 0x000000010500b88c */ /* 0x008fe4000bf05270 */
[----:B------:R-:W-:Y:S02]  /*4df0*/  @!UP3 USHF.R.U32.HI UR4, URZ, UR9, UR4 ;  /* 0x00000009ff04b299 */ /* 0x000fe40008011604 */
[----:B------:R-:W-:Y:S02]  /*4e00*/  UIMAD.WIDE.U32 UR6, UR13, UR11, URZ ;  /* 0x0000000b0d0672a5 */ /* 0x000fe4000f8e00ff */
[----:B------:R-:W-:Y:S02]  /*4e10*/  @!UP3 USEL UR8, UR14, UR4, !UP0 ;  /* 0x000000040e08b287 */ /* 0x000fe4000c000000 */
[----:B------:R-:W-:Y:S03]  /*4e20*/  @!UP3 UISETP.NE.AND UP0, UPT, UR10, 0x1, UPT ;  /* 0x000000010a00b88c */ /* 0x000fe6000bf05270 */
[----:B------:R-:W-:Y:S02]  /*4e30*/  @!UP3 UMOV UR6, UR7 ;  /* 0x000000070006bc82 */ /* 0x000fe40008000000 */
[----:B------:R-:W2:Y:S02]  /*4e40*/  @!UP3 LDCU UR4, c[0x0][0xb20] ;  /* 0x00016400ff04b7ac */ /* 0x000ea40008000800 */
[----:B--2---:R-:W-:Y:S04]  /*4e50*/  @!UP3 USHF.R.U32.HI UR6, URZ, UR4, UR6 ;  /* 0x00000004ff06b299 */ /* 0x004fe80008011606 */
[----:B------:R-:W-:Y:S04]  /*4e60*/  @!UP3 USEL UR6, UR13, UR6, !UP0 ;  /* 0x000000060d06b287 */ /* 0x000fe8000c000000 */
[----:B------:R-:W-:Y:S02]  /*4e70*/  @!UP3 UIADD3 UR4, UPT, UPT, -UR8, UR6, URZ ;  /* 0x000000060804b290 */ /* 0x000fe4000fffe1ff */
[----:B------:R-:W-:Y:S02]  /*4e80*/  @!UP3 UIADD3 UR6, UPT, UPT, UR8, -UR6, URZ ;  /* 0x800000060806b290 */ /* 0x000fe4000fffe0ff */
[----:B------:R-:W-:Y:S02]  /*4e90*/  @!UP3 UIMAD UR14, UR4, UR5, UR14 ;  /* 0x00000005040eb2a4 */ /* 0x000fe4000f8e020e */
[----:B------:R-:W-:Y:S01]  /*4ea0*/  @!UP3 UIMAD UR13, UR6, UR10, UR13 ;  /* 0x0000000a060db2a4 */ /* 0x000fe2000f8e020d */
[----:B------:R-:W-:Y:S11]  /*4eb0*/  BRA.U UP1, `(.L_x_87) ;  /* 0x0000000101107547 */ /* 0x000ff6000b800000 */
[----:B------:R-:W-:Y:S04]  /*4ec0*/  MOV R6, UR46 ;  /* 0x0000002e00067c02 */ /* 0x000fe80008000f00 */
[----:B------:R-:W-:Y:S04]  /*4ed0*/  SHF.L.U32 R6, R6, 0x1f, RZ ;  /* 0x0000001f06067819 */ /* 0x000fe800000006ff */
[----:B------:R-:W2:Y:S02]  /*4ee0*/  SYNCS.PHASECHK.TRANS64.TRYWAIT P2, [UR21+0x98], R6 ;  /* 0x00009806ff0075a7 */ /* 0x000ea40008041115 */
[----:B--2---:R-:W-:Y:S05]  /*4ef0*/  @!P2 BRA `(.L_x_88) ;  /* 0x0000007c0050a947 */ /* 0x004fea0003800000 */
.L_x_87:
[----:B------:R-:W-:Y:S05]  /*4f00*/  @!P1 BRA `(.L_x_89) ;  /* 0x0000000000309947 */ /* 0x000fea0003800000 */
[----:B------:R-:W-:Y:S01]  /*4f10*/  ISETP.NE.U32.AND P1, PT, R2, RZ, PT ;  /* 0x000000ff0200720c */ /* 0x000fe20003f25070 */
[----:B------:R-:W2:Y:S01]  /*4f20*/  LDCU.64 UR4, c[0x0][0x358] ;  /* 0x00006b00ff0477ac */ /* 0x000ea20008000a00 */
[----:B------:R-:W-:Y:S02]  /*4f30*/  IMAD.MOV.U32 R87, RZ, RZ, 0x1 ;  /* 0x00000001ff577424 */ /* 0x000fe400078e00ff */
[----:B------:R-:W-:Y:S11]  /*4f40*/  ISETP.NE.AND.EX P1, PT, R3, RZ, PT, P1 ;  /* 0x000000ff0300720c */ /* 0x000ff60003f25310 */
[----:B------:R-:W-:Y:S02]  /*4f50*/  @!UPT UIADD3 URZ, UPT, UPT, URZ, URZ, URZ ;  /* 0x000000fffffff290 */ /* 0x000fe4000fffe0ff */
[----:B------:R-:W3:Y:S01]  /*4f60*/  @P1 LDC.64 R8, c[0x0][0x888] ;  /* 0x00022200ff081b82 */ /* 0x000ee20000000a00 */
[----:B-1----:R-:W-:Y:S04]  /*4f70*/  @P1 IMAD R0, R4, UR36, RZ ;  /* 0x0000002404001c24 */ /* 0x002fe8000f8e02ff */
[----:B---3--:R-:W-:Y:S04]  /*4f80*/  @P1 IMAD.WIDE R8, R0, 0x4, R8 ;  /* 0x0000000400081825 */ /* 0x008fe800078e0208 */
[----:B------:R-:W-:Y:S01]  /*4f90*/  HFMA2 R0, -RZ, RZ, 0, 5.9604644775390625e-08 ;  /* 0x00000001ff007431 */ /* 0x000fe200000001ff */
[----:B--2--5:R2:W5:Y:S04]  /*4fa0*/  @P1 LDG.E R45, desc[UR4][R8.64] ;  /* 0x00000004082d1981 */ /* 0x024568000c1e1900 */
[----:B------:R-:W-:Y:S01]  /*4fb0*/  @!P1 PRMT R87, R0, 0x7610, R87 ;  /* 0x0000761000579816 */ /* 0x000fe20000000057 */
[----:B--2---:R-:W3:Y:S06]  /*4fc0*/  @!P1 LDC R45, c[0x0][0x880] ;  /* 0x00022000ff2d9b82 */ /* 0x004eec0000000800 */
.L_x_89:
[----:B---3-5:R-:W-:Y:S01]  /*4fd0*/  @!P0 FSETP.EQ.AND P1, PT, R45, RZ, PT ;  /* 0x000000ff2d00820b */ /* 0x028fe20003f22000 */
[----:B------:R-:W-:Y:S01]  /*4fe0*/  @!UPT UIADD3 URZ, UPT, UPT, URZ, URZ, URZ ;  /* 0x000000fffffff290 */ /* 0x000fe2000fffe0ff */
[----:B------:R-:W-:Y:S11]  /*4ff0*/  @!P0 BRA `(.L_x_90) ;  /* 0x0000000000188947 */ /* 0x000ff60003800000 */
[----:B------:R-:W-:Y:S02]  /*5000*/  LOP3.LUT P0, RZ, R87, 0xff, RZ, 0xc0, !PT ;  /* 0x000000ff57ff7812 */ /* 0x000fe4000780c0ff */
[----:B------:R-:W-:Y:S04]  /*5010*/  ISETP.NE.U32.AND P1, PT, R2, RZ, PT ;  /* 0x000000ff0200720c */ /* 0x000fe80003f25070 */
[----:B------:R-:W-:Y:S04]  /*5020*/  ISETP.NE.AND.EX P1, PT, R3, RZ, PT, P1 ;  /* 0x000000ff0300720c */ /* 0x000fe80003f25310 */
[----:B------:R-:W-:Y:S03]  /*5030*/  PLOP3.LUT P1, PT, P1, PT, PT, 0x8, 0x80 ;  /* 0x000000000080781c */ /* 0x000fe60000f2e170 */
[----:B------:R-:W-:Y:S11]  /*5040*/  @P0 FSETP.EQ.AND P1, PT, R45, RZ, PT ;  /* 0x000000ff2d00020b */ /* 0x000ff60003f22000 */
[----:B------:R-:W-:Y:S02]  /*5050*/  @!UPT UIADD3 URZ, UPT, UPT, URZ, URZ, URZ ;  /* 0x000000fffffff290 */ /* 0x000fe4000fffe0ff */
.L_x_90:
[----:B------:R-:W2:Y:S01]  /*5060*/  SYNCS.PHASECHK.TRANS64.TRYWAIT P2, [UR21+0x70], R10 ;  /* 0x0000700aff0075a7 */ /* 0x000ea20008041115 */
[----:B------:R-:W-:Y:S04]  /*5070*/  ELECT P0, URZ, PT ;  /* 0x0000000000ff782f */ /* 0x000fe80003800000 */
[----:B------:R-:W-:Y:S11]  /*5080*/  PLOP3.LUT P1, PT, P1, P0, PT, 0xf2, 0x2f ;  /* 0x00000000002f781c */ /* 0x000ff60000f21e72 */
[----:B------:R-:W-:Y:S02]  /*5090*/  @!UPT UIADD3 URZ, UPT, UPT, URZ, URZ, URZ ;  /* 0x000000fffffff290 */ /* 0x000fe4000fffe0ff */
[----:B------:R-:W-:Y:S05]  /*50a0*/  @!P1 IADD3 R8, P0, PT, R16, 0x580, RZ ;  /* 0x0000058010089810 */ /* 0x000fea0007f1e0ff */
[----:B-1----:R-:W-:Y:S01]  /*50b0*/  @!P1 IMAD.X R6, RZ, RZ, R17, P0 ;  /* 0x000000ffff069224 */ /* 0x002fe200000e0611 */
[----:B--2---:R-:W-:Y:S07]  /*50c0*/  @!P2 BRA `(.L_x_91) ;  /* 0x0000007800f4a947 */ /* 0x004fee0003800000 */
.L_x_215:
[----:B------:R-:W-:Y:S01]  /*50d0*/  @!P1 R2UR UR5, R8 ;  /* 0x00000000080592ca */ /* 0x000fe200000e0000 */
[----:B------:R-:W-:Y:S01]  /*50e0*/  VOTEU.ALL UP0, P1 ;  /* 0x0000000000ff7886 */ /* 0x000fe20000800000 */
[----:B------:R-:W-:Y:S01]  /*50f0*/  @!P1 R2UR UR4, R6 ;  /* 0x00000000060492ca */ /* 0x000fe200000e0000 */
[----:B-1----:R-:W-:Y:S01]  /*5100*/  @!P1 IMAD.MOV.U32 R0, RZ, RZ, 0x4000 ;  /* 0x00004000ff009424 */ /* 0x002fe200078e00ff */
[----:B------:R-:W-:Y:S01]  /*5110*/  UMOV UR8, 0x0 ;  /* 0x0000000000087882 */ /* 0x000fe20000000000 */
[----:B------:R-:W-:Y:S01]  /*5120*/  UMOV UR9, 0x10000000 ;  /* 0x1000000000097882 */ /* 0x000fe20000000000 */
[----:B------:R-:W-:Y:S01]  /*5130*/  @!UP0 UIADD3 UR40, UPT, UPT, UR21, 0x400, URZ ;  /* 0x0000040015288890 */ /* 0x000fe2000fffe0ff */
[----:B------:R-:W-:Y:S01]  /*5140*/  VOTEU.ALL UP0, P1 ;  /* 0x0000000000ff7886 */ /* 0x000fe20000800000 */
[----:B------:R-:W-:Y:S01]  /*5150*/  UMOV UR44, UR36 ;  /* 0x00000024002c7c82 */ /* 0x000fe20008000000 */
[----:B------:R-:W-:Y:S04]  /*5160*/  UPRMT UR6, UR52, 0x654, UR41 ;  /* 0x0000065434067896 */ /* 0x000fe80008000029 */
[----:B------:R-:W-:Y:S02]  /*5170*/  IMAD.U32 R8, RZ, RZ, UR5 ;  /* 0x00000005ff087e24 */ /* 0x000fe4000f8e00ff */
[----:B------:R-:W-:Y:S03]  /*5180*/  IMAD.U32 R9, RZ, RZ, UR4 ;  /* 0x00000004ff097e24 */ /* 0x000fe6000f8e00ff */
[----:B------:R-:W-:Y:S02]  /*5190*/  @!P1 R2UR UR4, R8 ;  /* 0x00000000080492ca */ /* 0x000fe400000e0000 */
[----:B------:R-:W-:Y:S02]  /*51a0*/  @!P1 R2UR UR5, R9 ;  /* 0x00000000090592ca */ /* 0x000fe400000e0000 */
[----:B------:R-:W-:Y:S05]  /*51b0*/  @!P1 IADD3 R8, P0, PT, R16, 0x580, RZ ;  /* 0x0000058010089810 */ /* 0x000fea0007f1e0ff */
[----:B------:R-:W-:Y:S06]  /*51c0*/  @!P1 IMAD.X R6, RZ, RZ, R17, P0 ;  /* 0x000000ffff069224 */ /* 0x000fec00000e0611 */
[----:B------:R1:W-:Y:S01]  /*51d0*/  @!UP0 UTMALDG.3D [UR40], [UR4], desc[UR8] ;  /* 0x00000828040085b4 */ /* 0x0003e20008011000 */
[----:B------:R1:W-:Y:S01]  /*51e0*/  @!P1 SYNCS.ARRIVE.TRANS64.RED.A0TR RZ, [UR21+0x50], R0 ;  /* 0x00005000ffff99a7 */ /* 0x0003e20008300415 */
[----:B------:R-:W-:Y:S01]  /*51f0*/  SYNCS.ARRIVE.TRANS64.RED.A1T0 RZ, [UR6], RZ ;  /* 0x000000ffffff79a7 */ /* 0x000fe20008100406 */
[----:B------:R-:W2:Y:S02]  /*5200*/  SYNCS.PHASECHK.TRANS64.TRYWAIT P2, [UR21+0x78], R10 ;  /* 0x0000780aff0075a7 */ /* 0x000ea40008041115 */
[----:B-12---:R-:W-:Y:S05]  /*5210*/  @!P2 BRA `(.L_x_92) ;  /* 0x0000007800b8a947 */ /* 0x006fea0003800000 */
.L_x_217:
[----:B------:R-:W-:Y:S01]  /*5220*/  @!P1 R2UR UR5, R8 ;  /* 0x00000000080592ca */ /* 0x000fe200000e0000 */
[----:B------:R-:W-:Y:S01]  /*5230*/  VOTEU.ALL UP0, P1 ;  /* 0x0000000000ff7886 */ /* 0x000fe20000800000 */
[----:B------:R-:W-:Y:S01]  /*5240*/  @!P1 R2UR UR4, R6 ;  /* 0x00000000060492ca */ /* 0x000fe200000e0000 */
[----:B-1----:R-:W-:Y:S01]  /*5250*/  @!P1 IMAD.MOV.U32 R0, RZ, RZ, 0x4000 ;  /* 0x00004000ff009424 */ /* 0x002fe200078e00ff */
[----:B------:R-:W-:Y:S01]  /*5260*/  UMOV UR8, 0x0 ;  /* 0x0000000000087882 */ /* 0x000fe20000000000 */
[----:B------:R-:W-:Y:S01]  /*5270*/  UMOV UR9, 0x10000000 ;  /* 0x1000000000097882 */ /* 0x000fe20000000000 */
[----:B------:R-:W-:Y:S02]  /*5280*/  @!UP0 UIADD3 UR34, UPT, UPT, UR42, 0x20, URZ ;  /* 0x000000202a228890 */ /* 0x000fe4000fffe0ff */
[----:B------:R-:W-:Y:S01]  /*5290*/  @!UP0 UIADD3 UR32, UPT, UPT, UR21, 0x4400, URZ ;  /* 0x0000440015208890 */ /* 0x000fe2000fffe0ff */
[----:B------:R-:W-:Y:S01]  /*52a0*/  VOTEU.ALL UP0, P1 ;  /* 0x0000000000ff7886 */ /* 0x000fe20000800000 */
[----:B------:R-:W-:Y:S01]  /*52b0*/  UMOV UR35, UR43 ;  /* 0x0000002b00237c82 */ /* 0x000fe20008000000 */
[----:B------:R-:W-:Y:S02]  /*52c0*/  UPRMT UR7, UR52, 0x654, UR33 ;  /* 0x0000065434077896 */ /* 0x000fe40008000021 */
        /* <DEDUP_REMOVED lines=11> */
.L_x_219:
        /* <DEDUP_REMOVED lines=10> */
[----:B------:R-:W-:Y:S02]  /*5420*/  UMOV UR28, UR36 ;  /* 0x00000024001c7c82 */ /* 0x000fe40008000000 */
[----:B------:R-:W-:Y:S01]  /*5430*/  IMAD.U32 R8, RZ, RZ, UR5 ;  /* 0x00000005ff087e24 */ /* 0x000fe2000f8e00ff */
[----:B------:R-:W-:Y:S01]  /*5440*/  UPRMT UR29, UR52, 0x654, UR25 ;  /* 0x00000654341d7896 */ /* 0x000fe20008000019 */
        /* <DEDUP_REMOVED lines=10> */
.L_x_221:
        /* <DEDUP_REMOVED lines=16> */
[----:B------:R-:W-:Y:S02]  /*55f0*/  SHF.L.U32 R9, RZ, 0x1f, RZ ;  /* 0x0000001fff097819 */ /* 0x000fe400000006ff */
[----:B------:R-:W-:Y:S05]  /*5600*/  @!P1 IADD3 R8, P0, PT, R16, 0x580, RZ ;  /* 0x0000058010089810 */ /* 0x000fea0007f1e0ff */
[----:B------:R-:W-:Y:S04]  /*5610*/  @!P1 IMAD.X R6, RZ, RZ, R17, P0 ;  /* 0x000000ffff069224 */ /* 0x000fe800000e0611 */
[----:B------:R1:W-:Y:S01]  /*5620*/  @!UP0 UTMALDG.3D [UR16], [UR4], desc[UR8] ;  /* 0x00000810040085b4 */ /* 0x0003e20008011000 */
[----:B------:R1:W-:Y:S01]  /*5630*/  @!P1 SYNCS.ARRIVE.TRANS64.RED.A0TR RZ, [UR21+0x68], R0 ;  /* 0x00006800ffff99a7 */ /* 0x0003e20008300415 */
[----:B------:R-:W-:Y:S01]  /*5640*/  SYNCS.ARRIVE.TRANS64.RED.A1T0 RZ, [UR24], RZ ;  /* 0x000000ffffff79a7 */ /* 0x000fe20008100418 */
[----:B------:R-:W2:Y:S02]  /*5650*/  SYNCS.PHASECHK.TRANS64.TRYWAIT P2, [UR21+0x70], R9 ;  /* 0x00007009ff0075a7 */ /* 0x000ea40008041115 */
[----:B-12---:R-:W-:Y:S05]  /*5660*/  @!P2 BRA `(.L_x_95) ;  /* 0x0000007400eca947 */ /* 0x006fea0003800000 */
.L_x_223:
[----:B------:R-:W-:Y:S01]  /*5670*/  @!P1 R2UR UR5, R8 ;  /* 0x00000000080592ca */ /* 0x000fe200000e0000 */
[----:B------:R-:W-:Y:S01]  /*5680*/  VOTEU.ALL UP0, P1 ;  /* 0x0000000000ff7886 */ /* 0x000fe20000800000 */
[----:B------:R-:W-:Y:S01]  /*5690*/  @!P1 R2UR UR4, R6 ;  /* 0x00000000060492ca */ /* 0x000fe200000e0000 */
[----:B-1----:R-:W-:Y:S01]  /*56a0*/  @!P1 IMAD.MOV.U32 R0, RZ, RZ, 0x4000 ;  /* 0x00004000ff009424 */ /* 0x002fe200078e00ff */
[----:B------:R-:W-:Y:S01]  /*56b0*/  UMOV UR18, 0x0 ;  /* 0x0000000000127882 */ /* 0x000fe20000000000 */
[----:B------:R-:W-:Y:S01]  /*56c0*/  UMOV UR19, 0x10000000 ;  /* 0x1000000000137882 */ /* 0x000fe20000000000 */
[----:B------:R-:W-:Y:S01]  /*56d0*/  @!UP0 UIADD3 UR10, UPT, UPT, UR42, 0x80, URZ ;  /* 0x000000802a0a8890 */ /* 0x000fe2000fffe0ff */
[----:B------:R-:W-:Y:S01]  /*56e0*/  @!P1 IADD3 R8, P0, PT, R16, 0x580, RZ ;  /* 0x0000058010089810 */ /* 0x000fe20007f1e0ff */
[----:B------:R-:W-:Y:S01]  /*56f0*/  @!UP0 UIADD3 UR8, UPT, UPT, UR21, 0x400, URZ ;  /* 0x0000040015088890 */ /* 0x000fe2000fffe0ff */
[----:B------:R-:W-:Y:S01]  /*5700*/  VOTEU.ALL UP0, P1 ;  /* 0x0000000000ff7886 */ /* 0x000fe20000800000 */
[----:B------:R-:W-:Y:S01]  /*5710*/  UMOV UR9, UR41 ;  /* 0x0000002900097c82 */ /* 0x000fe20008000000 */
[----:B------:R-:W-:Y:S02]  /*5720*/  UMOV UR11, UR43 ;  /* 0x0000002b000b7c82 */ /* 0x000fe40008000000 */
[----:B------:R-:W-:Y:S01]  /*5730*/  IMAD.U32 R18, RZ, RZ, UR5 ;  /* 0x00000005ff127e24 */ /* 0x000fe2000f8e00ff */
[----:B------:R-:W-:Y:S01]  /*5740*/  UMOV UR12, UR36 ;  /* 0x00000024000c7c82 */ /* 0x000fe20008000000 */
[----:B------:R-:W-:Y:S02]  /*5750*/  IMAD.U32 R19, RZ, RZ, UR4 ;  /* 0x00000004ff137e24 */ /* 0x000fe4000f8e00ff */
[----:B------:R-:W-:Y:S01]  /*5760*/  @!P1 IMAD.X R6, RZ, RZ, R17, P0 ;  /* 0x000000ffff069224 */ /* 0x000fe200000e0611 */
[----:B------:R-:W-:Y:S02]  /*5770*/  @!P1 R2UR UR4, R18 ;  /* 0x00000000120492ca */ /* 0x000fe400000e0000 */
[----:B------:R-:W-:Y:S11]  /*5780*/  @!P1 R2UR UR5, R19 ;  /* 0x00000000130592ca */ /* 0x000ff600000e0000 */
[----:B------:R-:W-:Y:S02]  /*5790*/  @!UPT UIADD3 URZ, UPT, UPT, URZ, URZ, URZ ;  /* 0x000000fffffff290 */ /* 0x000fe4000fffe0ff */
[----:B------:R1:W-:Y:S01]  /*57a0*/  @!UP0 UTMALDG.3D [UR8], [UR4], desc[UR18] ;  /* 0x00001208040085b4 */ /* 0x0003e20008011000 */
[----:B------:R1:W-:Y:S01]  /*57b0*/  @!P1 SYNCS.ARRIVE.TRANS64.RED.A0TR RZ, [UR21+0x50], R0 ;  /* 0x00005000ffff99a7 */ /* 0x0003e20008300415 */
[----:B------:R-:W-:Y:S01]  /*57c0*/  SYNCS.ARRIVE.TRANS64.RED.A1T0 RZ, [UR6], RZ ;  /* 0x000000ffffff79a7 */ /* 0x000fe20008100406 */
[----:B------:R-:W2:Y:S02]  /*57d0*/  SYNCS.PHASECHK.TRANS64.TRYWAIT P2, [UR21+0x78], R9 ;  /* 0x00007809ff0075a7 */ /* 0x000ea40008041115 */
[----:B-12---:R-:W-:Y:S05]  /*57e0*/  @!P2 BRA `(.L_x_96) ;  /* 0x0000007400a4a947 */ /* 0x006fea0003800000 */
.L_x_225:
        /* <DEDUP_REMOVED lines=24> */
.L_x_227:
[----:B------:R-:W-:Y:S01]  /*5970*/  @!P1 R2UR UR5, R8 ;  /* 0x00000000080592ca */ /* 0x000fe200000e0000 */
[----:B------:R-:W-:Y:S01]  /*5980*/  VOTEU.ALL UP0, P1 ;  /* 0x0000000000ff7886 */ /* 0x000fe20000800000 */
[----:B------:R-:W-:Y:S01]  /*5990*/  @!P1 R2UR UR4, R6 ;  /* 0x00000000060492ca */ /* 0x000fe200000e0000 */
[----:B-1----:R-:W-:Y:S01]  /*59a0*/  @!P1 IMAD.MOV.U32 R0, RZ, RZ, 0x4000 ;  /* 0x00004000ff009424 */ /* 0x002fe200078e00ff */
[----:B------:R-:W-:Y:S01]  /*59b0*/  UMOV UR6, 0x0 ;  /* 0x0000000000067882 */ /* 0x000fe20000000000 */
[----:B------:R-:W-:Y:S01]  /*59c0*/  UMOV UR7, 0x10000000 ;  /* 0x1000000000077882 */ /* 0x000fe20000000000 */
[----:B------:R-:W-:Y:S01]  /*59d0*/  @!UP0 UIADD3 UR10, UPT, UPT, UR42, 0xc0, URZ ;  /* 0x000000c02a0a8890 */ /* 0x000fe2000fffe0ff */
[----:B------:R-:W-:Y:S01]  /*59e0*/  VIADD R14, R14, 0x1 ;  /* 0x000000010e0e7836 */ /* 0x000fe20000000000 */
[----:B------:R-:W-:Y:S01]  /*59f0*/  @!UP0 UIADD3 UR8, UPT, UPT, UR21, 0x8400, URZ ;  /* 0x0000840015088890 */ /* 0x000fe2000fffe0ff */
[----:B------:R-:W-:Y:S01]  /*5a00*/  VOTEU.ALL UP0, P1 ;  /* 0x0000000000ff7886 */ /* 0x000fe20000800000 */
[----:B------:R-:W-:Y:S01]  /*5a10*/  UMOV UR9, UR25 ;  /* 0x0000001900097c82 */ /* 0x000fe20008000000 */
[----:B------:R-:W-:Y:S02]  /*5a20*/  UMOV UR11, UR43 ;  /* 0x0000002b000b7c82 */ /* 0x000fe40008000000 */
[----:B------:R-:W-:Y:S01]  /*5a30*/  IMAD.U32 R18, RZ, RZ, UR5 ;  /* 0x00000005ff127e24 */ /* 0x000fe2000f8e00ff */
[----:B------:R-:W-:Y:S01]  /*5a40*/  UMOV UR12, UR36 ;  /* 0x00000024000c7c82 */ /* 0x000fe20008000000 */
[----:B------:R-:W-:Y:S03]  /*5a50*/  IMAD.U32 R19, RZ, RZ, UR4 ;  /* 0x00000004ff137e24 */ /* 0x000fe6000f8e00ff */
        /* <DEDUP_REMOVED lines=8> */
.L_x_229:
[----:B------:R-:W-:Y:S01]  /*5ae0*/  @!P1 IADD3 R6, P0, PT, R16, 0x580, RZ ;  /* 0x0000058010069810 */ /* 0x000fe20007f1e0ff */
[----:B------:R-:W-:Y:S01]  /*5af0*/  VOTEU.ALL UP0, P1 ;  /* 0x0000000000ff7886 */ /* 0x000fe20000800000 */
[----:B------:R-:W-:Y:S01]  /*5b00*/  UMOV UR6, 0x0 ;  /* 0x0000000000067882 */ /* 0x000fe20000000000 */
[----:B------:R-:W-:Y:S01]  /*5b10*/  UMOV UR7, 0x10000000 ;  /* 0x1000000000077882 */ /* 0x000fe20000000000 */
[----:B------:R-:W-:Y:S01]  /*5b20*/  @!P1 R2UR UR5, R6 ;  /* 0x00000000060592ca */ /* 0x000fe200000e0000 */
[----:B-1----:R-:W-:Y:S01]  /*5b30*/  @!P1 IMAD.X R0, RZ, RZ, R17, P0 ;  /* 0x000000ffff009224 */ /* 0x002fe200000e0611 */
[----:B------:R-:W-:Y:S01]  /*5b40*/  @!UP0 UIADD3 UR10, UPT, UPT, UR42, 0xe0, URZ ;  /* 0x000000e02a0a8890 */ /* 0x000fe2000fffe0ff */
[----:B------:R-:W-:Y:S01]  /*5b50*/  R2UR UR18, R89 ;  /* 0x00000000591272ca */ /* 0x000fe200000e0000 */
[----:B------:R-:W-:Y:S01]  /*5b60*/  @!UP0 UIADD3 UR8, UPT, UPT, UR21, 0xc400, URZ ;  /* 0x0000c40015088890 */ /* 0x000fe2000fffe0ff */
[----:B------:R-:W-:Y:S01]  /*5b70*/  R2UR UR16, R90 ;  /* 0x000000005a1072ca */ /* 0x000fe200000e0000 */
[----:B------:R-:W-:Y:S01]  /*5b80*/  VOTEU.ALL UP0, P1 ;  /* 0x0000000000ff7886 */ /* 0x000fe20000800000 */
[----:B------:R-:W-:Y:S01]  /*5b90*/  @!P1 R2UR UR4, R0 ;  /* 0x00000000000492ca */ /* 0x000fe200000e0000 */
[----:B------:R-:W-:Y:S01]  /*5ba0*/  UMOV UR9, UR17 ;  /* 0x0000001100097c82 */ /* 0x000fe20008000000 */
[----:B------:R-:W-:Y:S01]  /*5bb0*/  UMOV UR11, UR43 ;  /* 0x0000002b000b7c82 */ /* 0x000fe20008000000 */
[----:B------:R-:W-:Y:S01]  /*5bc0*/  UMOV UR12, UR36 ;  /* 0x00000024000c7c82 */ /* 0x000fe20008000000 */
[C---:B------:R-:W-:Y:S01]  /*5bd0*/  ISETP.NE.AND P0, PT, R14.reuse, 0x2, PT ;  /* 0x000000020e00780c */ /* 0x040fe20003f05270 */
[----:B------:R-:W-:Y:S01]  /*5be0*/  UPLOP3.LUT UP1, UPT, UPT, UPT, UPT, 0x80, 0x8 ;  /* 0x000000000008789c */ /* 0x000fe20003f2f070 */
[----:B------:R-:W-:Y:S01]  /*5bf0*/  IMAD.U32 R8, RZ, RZ, UR5 ;  /* 0x00000005ff087e24 */ /* 0x000fe2000f8e00ff */
[----:B------:R-:W-:Y:S01]  /*5c00*/  UMOV UR36, UR30 ;  /* 0x0000001e00247c82 */ /* 0x000fe20008000000 */
[----:B------:R-:W-:Y:S01]  /*5c10*/  SEL R0, RZ, 0x1, P0 ;  /* 0x00000001ff007807 */ /* 0x000fe20000000000 */
[----:B------:R-:W-:Y:S01]  /*5c20*/  UIADD3 UR20, UPT, UPT, UR13, UR18, URZ ;  /* 0x000000120d147290 */ /* 0x000fe2000fffe0ff */
[----:B------:R-:W-:Y:S01]  /*5c30*/  SEL R14, R14, RZ, P0 ;  /* 0x000000ff0e0e7207 */ /* 0x000fe20000000000 */
[----:B------:R-:W-:Y:S01]  /*5c40*/  UIADD3 UR16, UPT, UPT, UR14, UR16, URZ ;  /* 0x000000100e107290 */ /* 0x000fe2000fffe0ff */
[----:B------:R-:W-:Y:S01]  /*5c50*/  LOP3.LUT R13, R13, R0, RZ, 0x3c, !PT ;  /* 0x000000000d0d7212 */ /* 0x000fe200078e3cff */
[----:B------:R-:W-:Y:S01]  /*5c60*/  IMAD.U32 R9, RZ, RZ, UR4 ;  /* 0x00000004ff097e24 */ /* 0x000fe2000f8e00ff */
[----:B------:R-:W-:Y:S04]  /*5c70*/  @!P1 R2UR UR4, R8 ;  /* 0x00000000080492ca */ /* 0x000fe800000e0000 */
[----:B------:R-:W-:Y:S11]  /*5c80*/  @!P1 R2UR UR5, R9 ;  /* 0x00000000090592ca */ /* 0x000ff600000e0000 */
[----:B------:R-:W-:Y:S02]  /*5c90*/  @!UPT UIADD3 URZ, UPT, UPT, URZ, URZ, URZ ;  /* 0x000000fffffff290 */ /* 0x000fe4000fffe0ff */
[----:B------:R2:W-:Y:S01]  /*5ca0*/  @!UP0 UTMALDG.3D [UR8], [UR4], desc[UR6] ;  /* 0x00000608040085b4 */ /* 0x0005e20008011000 */
[----:B------:R2:W-:Y:S01]  /*5cb0*/  @!P1 SYNCS.ARRIVE.TRANS64.RED.A0TR RZ, [UR21+0x68], R7 ;  /* 0x00006807ffff99a7 */ /* 0x0005e20008300415 */
[----:B------:R-:W-:Y:S01]  /*5cc0*/  SYNCS.ARRIVE.TRANS64.RED.A1T0 RZ, [UR24], RZ ;  /* 0x000000ffffff79a7 */ /* 0x000fe20008100418 */
[----:B------:R-:W-:Y:S05]  /*5cd0*/  BRA.U UP2, `(.L_x_99) ;  /* 0xffffffe902f07547 */ /* 0x000fea000b83ffff */
[----:B------:R-:W1:Y:S02]  /*5ce0*/  SYNCS.PHASECHK.TRANS64.TRYWAIT P0, [UR21+0x70], R10 ;  /* 0x0000700aff0075a7 */ /* 0x000e640008001115 */
[----:B-1----:R-:W-:Y:S05]  /*5cf0*/  @!P0 BRA `(.L_x_100) ;  /* 0x0000007000a88947 */ /* 0x002fea0003800000 */
.L_x_231:
[----:B------:R-:W3:Y:S02]  /*5d00*/  SYNCS.PHASECHK.TRANS64.TRYWAIT P0, [UR21+0x78], R10 ;  /* 0x0000780aff0075a7 */ /* 0x000ee40008001115 */
[----:B---3--:R-:W-:Y:S05]  /*5d10*/  @!P0 BRA `(.L_x_101) ;  /* 0x0000007000b88947 */ /* 0x008fea0003800000 */
.L_x_233:
[----:B------:R-:W3:Y:S01]  /*5d20*/  SYNCS.PHASECHK.TRANS64.TRYWAIT P0, [UR21+0x80], R10 ;  /* 0x0000800aff0075a7 */ /* 0x000ee20008001115 */
[----:B-1----:R-:W-:Y:S01]  /*5d30*/  HFMA2 R0, -RZ, RZ, 0, 5.9604644775390625e-08 ;  /* 0x00000001ff007431 */ /* 0x002fe200000001ff */
[----:B---3--:R-:W-:Y:S06]  /*5d40*/  @!P0 BRA `(.L_x_102) ;  /* 0x0000007000c48947 */ /* 0x008fec0003800000 */
.L_x_235:
[----:B-1----:R-:W-:Y:S02]  /*5d50*/  MOV R2, UR21 ;  /* 0x0000001500027c02 */ /* 0x002fe40008000f00 */
[----:B------:R-:W-:-:S07]  /*5d60*/  SHF.L.U32 R0, R0, 0x1f, RZ ;  /* 0x0000001f00007819 */ /* 0x000fce00000006ff */
.L_x_103:
[----:B-1----:R1:W3:Y:S02]  /*5d70*/  SYNCS.PHASECHK.TRANS64.TRYWAIT P0, [R2+URZ+0x88], R0 ;  /* 0x00008800020075a7 */ /* 0x0022e400080011ff */
[----:B---3--:R-:W-:Y:S05]  /*5d80*/  @!P0 NANOSLEEP.SYNCS 0x989680 ;  /* 0x009896800000895d */ /* 0x008fea0003900000 */
[----:B------:R-:W3:Y:S02]  /*5d90*/  @!P0 SYNCS.PHASECHK.TRANS64 P0, [R2+URZ+0x88], R0 ;  /* 0x00008800020085a7 */ /* 0x000ee400080010ff */
[----:B--23--:R-:W-:Y:S05]  /*5da0*/  @P0 EXIT ;  /* 0x000000000000094d */ /* 0x00cfea0003800000 */
[----:B------:R-:W-:Y:S05]  /*5db0*/  BRA `(.L_x_103) ;  /* 0xfffffffc00ec7947 */ /* 0x000fea000383ffff */
.L_x_84:
[----:B------:R-:W-:-:S06]  /*5dc0*/  UISETP.GE.AND UP0, UPT, UR25, 0x4, UPT ;  /* 0x000000041900788c */ /* 0x000fcc000bf06270 */
[----:B------:R-:W-:-:S13]  /*5dd0*/  PLOP3.LUT P0, PT, PT, PT, UP0, 0x80, 0x8 ;  /* 0x000000000008781c */ /* 0x000fda0003f0f008 */
[----:B------:R-:W-:Y:S05]  /*5de0*/  @!P0 EXIT ;  /* 0x000000000000894d */ /* 0x000fea0003800000 */
[----:B------:R-:W-:Y:S01]  /*5df0*/  BAR.SYNC.DEFER_BLOCKING 0x6, 0xa0 ;  /* 0x0182800000007b1d */ /* 0x000fe20000010000 */
[C---:B------:R-:W-:Y:S01]  /*5e00*/  IMAD.SHL.U32 R4, R103.reuse, 0x20, RZ ;  /* 0x0000002067047824 */ /* 0x040fe200078e00ff */
[C---:B------:R-:W-:Y:S01]  /*5e10*/  LOP3.LUT R86, R103.reuse, 0x1, RZ, 0xc0, !PT ;  /* 0x0000000167567812 */ /* 0x040fe200078ec0ff */
[C---:B------:R-:W-:Y:S02]  /*5e20*/  IMAD.U32 R37, R103.reuse, 0x10000, RZ ;  /* 0x0001000067257824 */ /* 0x040fe400078e00ff */
[----:B------:R-:W-:Y:S01]  /*5e30*/  IMAD.SHL.U32 R44, R103, 0x4, RZ ;  /* 0x00000004672c7824 */ /* 0x000fe200078e00ff */
[----:B------:R-:W-:Y:S02]  /*5e40*/  UMOV UR43, 0x400 ;  /* 0x00000400002b7882 */ /* 0x000fe40000000000 */
[----:B------:R-:W1:Y:S01]  /*5e50*/  LDC.64 R82, c[0x0][0x888] ;  /* 0x00022200ff527b82 */ /* 0x000e620000000a00 */
[----:B------:R-:W-:Y:S01]  /*5e60*/  ULEA UR43, UR52, UR43, 0x18 ;  /* 0x0000002b342b7291 */ /* 0x000fe2000f8ec0ff */
[----:B------:R-:W-:Y:S01]  /*5e70*/  ISETP.NE.U32.AND P0, PT, R86, 0x1, PT ;  /* 0x000000015600780c */ /* 0x000fe20003f05070 */
[----:B------:R-:W-:Y:S01]  /*5e80*/  IMAD.MOV.U32 R102, RZ, RZ, 0x2 ;  /* 0x00000002ff667424 */ /* 0x000fe200078e00ff */
[----:B------:R-:W-:Y:S01]  /*5e90*/  LOP3.LUT R5, R4, 0xe0, RZ, 0xc0, !PT ;  /* 0x000000e004057812 */ /* 0x000fe200078ec0ff */
[----:B------:R-:W-:Y:S01]  /*5ea0*/  UIADD3 UR4, UPT, UPT, UR43, 0x400, URZ ;  /* 0x000004002b047890 */ /* 0x000fe2000fffe0ff */
[----:B------:R-:W-:Y:S01]  /*5eb0*/  LOP3.LUT R37, R37, 0x600000, RZ, 0xc0, !PT ;  /* 0x0060000025257812 */ /* 0x000fe200078ec0ff */
[----:B------:R-:W-:Y:S01]  /*5ec0*/  IMAD.MOV.U32 R101, RZ, RZ, 0x4 ;  /* 0x00000004ff657424 */ /* 0x000fe200078e00ff */
[----:B------:R-:W2:Y:S01]  /*5ed0*/  LDC.64 R84, c[0x0][0x890] ;  /* 0x00022400ff547b82 */ /* 0x000ea20000000a00 */
[----:B------:R-:W-:Y:S01]  /*5ee0*/  R2P PR, R103, 0x6 ;  /* 0x0000000667007804 */ /* 0x000fe20000000000 */
[----:B------:R-:W-:Y:S01]  /*5ef0*/  IMAD.MOV.U32 R36, RZ, RZ, RZ ;  /* 0x000000ffff247224 */ /* 0x000fe200078e00ff */
[----:B------:R-:W-:Y:S01]  /*5f00*/  LOP3.LUT R44, R5, 0x1c, R44, 0xf8, !PT ;  /* 0x0000001c052c7812 */ /* 0x000fe200078ef82c */
[----:B------:R-:W-:Y:S01]  /*5f10*/  IMAD.MOV.U32 R100, RZ, RZ, RZ ;  /* 0x000000ffff647224 */ /* 0x000fe200078e00ff */
[----:B------:R-:W-:Y:S01]  /*5f20*/  LOP3.LUT R103, R103, 0x60, RZ, 0xc0, !PT ;  /* 0x0000006067677812 */ /* 0x000fe200078ec0ff */
[----:B------:R-:W-:Y:S01]  /*5f30*/  IMAD.MOV.U32 R93, RZ, RZ, RZ ;  /* 0x000000ffff5d7224 */ /* 0x000fe200078e00ff */
[----:B------:R-:W-:Y:S01]  /*5f40*/  LOP3.LUT R44, R44, 0xf00, R4, 0xf8, !PT ;  /* 0x00000f002c2c7812 */ /* 0x000fe200078ef804 */
[----:B------:R-:W3:Y:S01]  /*5f50*/  LDC.64 R80, c[0x0][0x8b0] ;  /* 0x00022c00ff507b82 */ /* 0x000ee20000000a00 */
[----:B------:R-:W4:Y:S01]  /*5f60*/  LDS R0, [UR43+0x130] ;  /* 0x0001302bff007984 */ /* 0x000f220008000800 */
[----:B------:R-:W-:Y:S01]  /*5f70*/  IMAD.MOV.U32 R99, RZ, RZ, RZ ;  /* 0x000000ffff637224 */ /* 0x000fe200078e00ff */
[----:B------:R-:W-:Y:S01]  /*5f80*/  SEL R102, R102, 0xfffffffe, !P1 ;  /* 0xfffffffe66667807 */ /* 0x000fe20004800000 */
[----:B------:R-:W-:Y:S01]  /*5f90*/  IMAD.U32 R91, RZ, RZ, UR4 ;  /* 0x00000004ff5b7e24 */ /* 0x000fe2000f8e00ff */
[----:B------:R-:W-:Y:S01]  /*5fa0*/  SEL R101, R101, 0xfffffffc, !P2 ;  /* 0xfffffffc65657807 */ /* 0x000fe20005000000 */
[----:B------:R-:W1:Y:S02]  /*5fb0*/  LDCU UR63, c[0x0][0x370] ;  /* 0x00006e00ff3f77ac */ /* 0x000e640008000800 */
[----:B------:R-:W1:Y:S01]  /*5fc0*/  LDC.64 R46, c[0x0][0x8a8] ;  /* 0x00022a00ff2e7b82 */ /* 0x000e620000000a00 */
[----:B------:R-:W1:Y:S01]  /*5fd0*/  LDCU.64 UR54, c[0x0][0x348] ;  /* 0x00006900ff3677ac */ /* 0x000e620008000a00 */
[----:B------:R-:W1:Y:S01]  /*5fe0*/  LDCU UR42, c[0x0][0xb0c] ;  /* 0x00016180ff2a77ac */ /* 0x000e620008000800 */
[----:B------:R-:W1:Y:S01]  /*5ff0*/  LDCU UR39, c[0x0][0xb30] ;  /* 0x00016600ff2777ac */ /* 0x000e620008000800 */
[----:B------:R-:W1:Y:S01]  /*6000*/  LDCU.64 UR60, c[0x0][0x888] ;  /* 0x00011100ff3c77ac */ /* 0x000e620008000a00 */
[----:B------:R-:W1:Y:S01]  /*6010*/  LDCU.64 UR40, c[0x0][0xb28] ;  /* 0x00016500ff2877ac */ /* 0x000e620008000a00 */
[----:B------:R-:W1:Y:S01]  /*6020*/  LDCU.128 UR56, c[0x0][0xb10] ;  /* 0x00016200ff3877ac */ /* 0x000e620008000c00 */
[----:B------:R-:W1:Y:S01]  /*6030*/  LDCU UR62, c[0x0][0x374] ;  /* 0x00006e80ff3e77ac */ /* 0x000e620008000800 */
[----:B------:R-:W-:Y:S01]  /*6040*/  UMOV UR53, URZ ;  /* 0x000000ff00357c82 */ /* 0x000fe20008000000 */
[----:B------:R-:W-:Y:S01]  /*6050*/  UMOV UR47, URZ ;  /* 0x000000ff002f7c82 */ /* 0x000fe20008000000 */
[----:B----4-:R-:W-:Y:S01]  /*6060*/  IMAD.IADD R37, R0, 0x1, R37 ;  /* 0x0000000100257824 */ /* 0x010fe200078e0225 */
[----:B--2---:R-:W-:-:S07]  /*6070*/  P2R R0, PR, RZ, 0x1 ;  /* 0x00000001ff007803 */ /* 0x004fce0000000000 */
.L_x_179:
[----:B------:R-:W-:Y:S02]  /*6080*/  LEA R0, R93, UR43, 0x3 ;  /* 0x0000002b5d007c11 */ /* 0x000fe4000f8e18ff */
[----:B------:R-:W-:Y:S02]  /*6090*/  SHF.L.U32 R2, R99, 0x1f, RZ ;  /* 0x0000001f63027819 */ /* 0x000fe400000006ff */
[----:B-1----:R-:W-:Y:S02]  /*60a0*/  LEA R4, R93, UR43, 0x4 ;  /* 0x0000002b5d047c11 */ /* 0x002fe4000f8e20ff */
[----:B------:R-:W2:Y:S02]  /*60b0*/  SYNCS.PHASECHK.TRANS64.TRYWAIT P0, [R0+URZ+0xa0], R2 ;  /* 0x0000a002000075a7 */ /* 0x000ea400080011ff */
[----:B--2---:R-:W-:Y:S05]  /*60c0*/  @!P0 BRA `(.L_x_104) ;  /* 0x0000006c00fc8947 */ /* 0x004fea0003800000 */
.L_x_236:
[----:B------:R-:W-:Y:S01]  /*60d0*/  R2UR UR7, R104 ;  /* 0x00000000680772ca */ /* 0x000fe200000e0000 */
[----:B------:R-:W4:Y:S01]  /*60e0*/  LDS.128 R4, [R4+0x110] ;  /* 0x0001100004047984 */ /* 0x000f220000000c00 */
[----:B--2---:R-:W-:Y:S01]  /*60f0*/  VIADD R0, R0, 0xb0 ;  /* 0x000000b000007836 */ /* 0x004fe20000000000 */
[----:B------:R-:W-:Y:S04]  /*6100*/  UISETP.GE.AND UP0, UPT, UR45, 0x1, UPT ;  /* 0x000000012d00788c */ /* 0x000fe8000bf06270 */
[----:B------:R-:W-:Y:S01]  /*6110*/  PRMT R0, RZ, 0x654, R0 ;  /* 0x00000654ff007816 */ /* 0x000fe20000000000 */
[----:B------:R-:W-:Y:S01]  /*6120*/  @!PT LDS RZ, [RZ] ;  /* 0x00000000fffff984 */ /* 0x000fe20000000800 */
[----:B------:R-:W-:Y:S01]  /*6130*/  @!PT LDS RZ, [RZ] ;  /* 0x00000000fffff984 */ /* 0x000fe20000000800 */
[----:B------:R-:W-:Y:S01]  /*6140*/  @!PT LDS RZ, [RZ] ;  /* 0x00000000fffff984 */ /* 0x000fe20000000800 */
[----:B------:R-:W-:Y:S01]  /*6150*/  @!PT LDS RZ, [RZ] ;  /* 0x00000000fffff984 */ /* 0x000fe20000000800 */
[----:B------:R2:W-:Y:S06]  /*6160*/  MEMBAR.ALL.CTA ;  /* 0x0000000000007992 */ /* 0x0005ec0000008000 */
[----:B--2---:R-:W2:Y:S02]  /*6170*/  FENCE.VIEW.ASYNC.S ;  /* 0x00000000000073c6 */ /* 0x004ea40000000000 */
[----:B--2---:R2:W-:Y:S01]  /*6180*/  SYNCS.ARRIVE.TRANS64.RED.A1T0 RZ, [R0+URZ], RZ ;  /* 0x000000ff00ff79a7 */ /* 0x0045e200081004ff */
[----:B----4-:R-:W-:Y:S11]  /*6190*/  LOP3.LUT P0, RZ, R6, 0x1, RZ, 0xc0, !PT ;  /* 0x0000000106ff7812 */ /* 0x010ff6000780c0ff */
[----:B------:R-:W-:Y:S02]  /*61a0*/  @!UPT UIADD3 URZ, UPT, UPT, URZ, URZ, URZ ;  /* 0x000000fffffff290 */ /* 0x000fe4000fffe0ff */
[----:B------:R-:W-:Y:S01]  /*61b0*/  VOTEU.ANY UP1, P0 ;  /* 0x0000000000ff7886 */ /* 0x000fe20000020100 */
[----:B------:R-:W-:Y:S01]  /*61c0*/  PLOP3.LUT P0, PT, PT, PT, UP1, 0x80, 0x8 ;  /* 0x000000000008781c */ /* 0x000fe20003f0f018 */
[----:B------:R-:W-:Y:S06]  /*61d0*/  UP2UR UR4, UPR, URZ, 0x2 ;  /* 0x00000002ff047883 */ /* 0x000fec0008000000 */
[----:B------:R-:W-:Y:S06]  /*61e0*/  IMAD.U32 R105, RZ, RZ, UR4 ;  /* 0x00000004ff697e24 */ /* 0x000fec000f8e00ff */
[----:B------:R-:W-:Y:S02]  /*61f0*/  @P0 SHF.R.U32.HI R2, RZ, 0x10, R5 ;  /* 0x00000010ff020819 */ /* 0x000fe40000011605 */
[----:B------:R-:W-:Y:S02]  /*6200*/  @P0 MOV R3, R4 ;  /* 0x0000000400030202 */ /* 0x000fe40000000f00 */
[----:B------:R-:W-:Y:S02]  /*6210*/  @P0 R2UR UR4, R2 ;  /* 0x00000000020402ca */ /* 0x000fe400000e0000 */
[----:B------:R-:W-:Y:S02]  /*6220*/  @P0 LOP3.LUT R4, R5, 0xffff, RZ, 0xc0, !PT ;  /* 0x0000ffff05040812 */ /* 0x000fe400078ec0ff */
[----:B------:R-:W-:Y:S02]  /*6230*/  @P0 R2UR UR6, R3 ;  /* 0x00000000030602ca */ /* 0x000fe400000e0000 */
[----:B------:R-:W-:Y:S07]  /*6240*/  @P0 R2UR UR5, R4 ;  /* 0x00000000040502ca */ /* 0x000fee00000e0000 */
[----:B------:R-:W-:Y:S02]  /*6250*/  @UP1 UMOV UR7, UR4 ;  /* 0x0000000400071c82 */ /* 0x000fe40008000000 */
[----:B------:R-:W-:Y:S02]  /*6260*/  IMAD.U32 R104, RZ, RZ, UR7 ;  /* 0x00000007ff687e24 */ /* 0x000fe4000f8e00ff */
[----:B------:R-:W-:Y:S02]  /*6270*/  @UP1 UMOV UR38, UR6 ;  /* 0x0000000600261c82 */ /* 0x000fe40008000000 */
[----:B------:R-:W-:Y:S01]  /*6280*/  @UP1 UMOV UR37, UR5 ;  /* 0x0000000500251c82 */ /* 0x000fe20008000000 */
[----:B--2---:R-:W-:Y:S05]  /*6290*/  BRA.U !UP0, `(.L_x_105) ;  /* 0x0000000108cc7547 */ /* 0x004fea000b800000 */
[----:B------:R-:W2:Y:S01]  /*62a0*/  LDCU UR12, c[0x0][0xb20] ;  /* 0x00016400ff0c77ac */ /* 0x000ea20008000800 */
[----:B-1----:R-:W-:Y:S02]  /*62b0*/  UIMAD.WIDE.U32 UR4, UR62, UR59, URZ ;  /* 0x0000003b3e0472a5 */ /* 0x002fe4000f8e00ff */
[----:B------:R-:W-:Y:S02]  /*62c0*/  UIMAD.WIDE.U32 UR6, UR63, UR56, URZ ;  /* 0x000000383f0672a5 */ /* 0x000fe4000f8e00ff */
[----:B------:R-:W-:Y:S02]  /*62d0*/  UISETP.NE.AND UP0, UPT, UR58, 0x1, UPT ;  /* 0x000000013a00788c */ /* 0x000fe4000bf05270 */
[----:B------:R-:W-:Y:S02]  /*62e0*/  UIMAD.WIDE.U32 UR8, UR37, UR59, URZ ;  /* 0x0000003b250872a5 */ /* 0x000fe4000f8e00ff */
[----:B------:R-:W-:Y:S02]  /*62f0*/  UIMAD.WIDE.U32 UR10, UR38, UR56, URZ ;  /* 0x00000038260a72a5 */ /* 0x000fe4000f8e00ff */
[----:B------:R-:W-:Y:S02]  /*6300*/  UISETP.NE.AND UP1, UPT, UR42, 0x1, UPT ;  /* 0x000000012a00788c */ /* 0x000fe4000bf25270 */
[----:B------:R-:W-:Y:S01]  /*6310*/  UISETP.NE.AND UP2, UPT, UR45, 0x1, UPT ;  /* 0x000000012d00788c */ /* 0x000fe2000bf45270 */
[----:B------:R-:W-:Y:S02]  /*6320*/  UMOV UR4, UR5 ;  /* 0x0000000500047c82 */ /* 0x000fe40008000000 */
[----:B--2---:R-:W-:Y:S03]  /*6330*/  USHF.R.U32.HI UR5, URZ, UR12, UR4 ;  /* 0x0000000cff057299 */ /* 0x004fe60008011604 */
[----:B------:R-:W-:Y:S02]  /*6340*/  UMOV UR4, UR7 ;  /* 0x0000000700047c82 */ /* 0x000fe40008000000 */
[----:B------:R-:W-:Y:S02]  /*6350*/  USHF.R.U32.HI UR7, URZ, UR57, UR4 ;  /* 0x00000039ff077299 */ /* 0x000fe40008011604 */
[----:B------:R-:W-:Y:S02]  /*6360*/  USEL UR4, UR62, UR5, !UP0 ;  /* 0x000000053e047287 */ /* 0x000fe4000c000000 */
[----:B------:R-:W-:Y:S01]  /*6370*/  USEL UR7, UR63, UR7, !UP1 ;  /* 0x000000073f077287 */ /* 0x000fe2000c800000 */
[----:B------:R-:W-:Y:S01]  /*6380*/  UMOV UR5, UR9 ;  /* 0x0000000900057c82 */ /* 0x000fe20008000000 */
[----:B------:R-:W-:Y:S02]  /*6390*/  UIMAD.WIDE.U32 UR8, UR4, UR40, URZ ;  /* 0x00000028040872a5 */ /* 0x000fe4000f8e00ff */
[----:B------:R-:W-:Y:S03]  /*63a0*/  USHF.R.U32.HI UR6, URZ, UR12, UR5 ;  /* 0x0000000cff067299 */ /* 0x000fe60008011605 */
[----:B------:R-:W-:Y:S01]  /*63b0*/  UMOV UR5, UR11 ;  /* 0x0000000b00057c82 */ /* 0x000fe20008000000 */
[----:B------:R-:W-:Y:S02]  /*63c0*/  UIMAD.WIDE.U32 UR10, UR7, UR40, URZ ;  /* 0x00000028070a72a5 */ /* 0x000fe4000f8e00ff */
[----:B------:R-:W-:Y:S02]  /*63d0*/  USHF.R.U32.HI UR12, URZ, UR57, UR5 ;  /* 0x00000039ff0c7299 */ /* 0x000fe40008011605 */
[----:B------:R-:W-:Y:S01]  /*63e0*/  USEL UR6, UR37, UR6, !UP0 ;  /* 0x0000000625067287 */ /* 0x000fe2000c000000 */
[----:B------:R-:W-:Y:S02]  /*63f0*/  UMOV UR5, UR9 ;  /* 0x0000000900057c82 */ /* 0x000fe40008000000 */
[----:B------:R-:W-:Y:S01]  /*6400*/  UMOV UR10, UR11 ;  /* 0x0000000b000a7c82 */ /* 0x000fe20008000000 */
[----:B------:R-:W-:Y:S02]  /*6410*/  @UP2 USHF.R.U32.HI UR4, URZ, UR41, UR5 ;  /* 0x00000029ff042299 */ /* 0x000fe40008011605 */
[----:B------:R-:W-:Y:S02]  /*6420*/  @UP2 USHF.R.U32.HI UR7, URZ, UR41, UR10 ;  /* 0x00000029ff072299 */ /* 0x000fe4000801160a */
[----:B------:R-:W-:Y:S02]  /*6430*/  UIMAD UR4, UR45, UR4, URZ ;  /* 0x000000042d0472a4 */ /* 0x000fe4000f8e02ff */
        /* <DEDUP_REMOVED lines=8> */
[----:B------:R-:W-:Y:S02]  /*64c0*/  USEL UR11, UR6, UR4, !UP2 ;  /* 0x00000004060b7287 */ /* 0x000fe4000d000000 */
[----:B------:R-:W-:Y:S02]  /*64d0*/  UIADD3 UR8, UPT, UPT, -UR5, URZ, URZ ;  /* 0x000000ff05087290 */ /* 0x000fe4000fffe1ff */
[----:B------:R-:W-:Y:S01]  /*64e0*/  UIADD3 UR10, UPT, UPT, -UR11, URZ, URZ ;  /* 0x000000ff0b0a7290 */ /* 0x000fe2000fffe1ff */
[----:B------:R-:W-:Y:S01]  /*64f0*/  @!UP0 UMOV UR4, UR9 ;  /* 0x0000000900048c82 */ /* 0x000fe20008000000 */
[----:B------:R-:W-:Y:S02]  /*6500*/  UIADD3 UR9, UPT, UPT, -UR6, URZ, URZ ;  /* 0x000000ff06097290 */ /* 0x000fe4000fffe1ff */
[----:B------:R-:W-:Y:S02]  /*6510*/  @!UP0 USHF.R.U32.HI UR4, URZ, UR41, UR4 ;  /* 0x00000029ff048299 */ /* 0x000fe40008011604 */
[----:B------:R-:W-:Y:S02]  /*6520*/  UIMAD UR10, UR45, UR10, UR6 ;  /* 0x0000000a2d0a72a4 */ /* 0x000fe4000f8e0206 */
[----:B------:R-:W-:Y:S04]  /*6530*/  @!UP0 USEL UR4, UR5, UR4, !UP2 ;  /* 0x0000000405048287 */ /* 0x000fe8000d000000 */
[----:B------:R-:W-:Y:S02]  /*6540*/  @!UP0 UIMAD UR10, UR7, UR10, UR4 ;  /* 0x0000000a070a82a4 */ /* 0x000fe4000f8e0204 */
[----:B------:R-:W-:Y:S02]  /*6550*/  @!UP0 UIADD3 UR11, UPT, UPT, UR11, -UR4, URZ ;  /* 0x800000040b0b8290 */ /* 0x000fe4000fffe0ff */
[----:B------:R-:W-:Y:S02]  /*6560*/  UIMAD UR7, UR42, UR8, UR38 ;  /* 0x000000082a0772a4 */ /* 0x000fe4000f8e0226 */
[----:B------:R-:W-:Y:S02]  /*6570*/  @!UP0 UIMAD UR6, UR11, UR45, UR5 ;  /* 0x0000002d0b0682a4 */ /* 0x000fe4000f8e0205 */
[----:B------:R-:W-:Y:S01]  /*6580*/  UIMAD UR4, UR58, UR9, UR37 ;  /* 0x000000093a0472a4 */ /* 0x000fe2000f8e0225 */
[----:B------:R-:W-:Y:S02]  /*6590*/  @!UP0 UMOV UR5, UR10 ;  /* 0x0000000a00058c82 */ /* 0x000fe40008000000 */
[----:B------:R-:W-:Y:S02]  /*65a0*/  UIMAD UR38, UR5, UR42, UR7 ;  /* 0x0000002a052672a4 */ /* 0x000fe4000f8e0207 */
[----:B------:R-:W-:Y:S11]  /*65b0*/  UIMAD UR37, UR6, UR58, UR4 ;  /* 0x0000003a062572a4 */ /* 0x000ff6000f8e0204 */
[----:B------:R-:W-:Y:S01]  /*65c0*/  @!UPT UIADD3 URZ, UPT, UPT, URZ, URZ, URZ ;  /* 0x000000fffffff290 */ /* 0x000fe2000fffe0ff */
.L_x_105:
[----:B-1----:R-:W-:Y:S01]  /*65d0*/  UISETP.NE.AND UP0, UPT, UR39, 0x1, UPT ;  /* 0x000000012700788c */ /* 0x002fe2000bf05270 */
[----:B------:R-:W-:Y:S01]  /*65e0*/  LOP3.LUT P0, RZ, R91, 0x3f0, RZ, 0xc0, !PT ;  /* 0x000003f05bff7812 */ /* 0x000fe2000780c0ff */
[----:B------:R-:W-:Y:S01]  /*65f0*/  USHF.L.U32 UR50, UR16, 0x7, URZ ;  /* 0x0000000710327899 */ /* 0x000fe200080006ff */
[----:B------:R-:W-:Y:S01]  /*6600*/  BSSY.RECONVERGENT B6, `(.L_x_106) ;  /* 0x0000034000067945 */ /* 0x000fe20003800200 */
[----:B------:R-:W-:Y:S01]  /*6610*/  USHF.L.U32 UR49, UR20, 0x8, URZ ;  /* 0x0000000814317899 */ /* 0x000fe200080006ff */
[----:B------:R-:W-:Y:S06]  /*6620*/  IADD3 R93, PT, PT, R93, 0x1, RZ ;  /* 0x000000015d5d7810 */ /* 0x000fec0007ffe0ff */
[----:B------:R-:W1:Y:S01]  /*6630*/  @!UP0 LDCU.128 UR12, c[0x0][0xb10] ;  /* 0x00016200ff0c87ac */ /* 0x000e620008000c00 */
[----:B------:R-:W2:Y:S01]  /*6640*/  @!UP0 LDCU UR5, c[0x0][0xb0c] ;  /* 0x00016180ff0587ac */ /* 0x000ea20008000800 */
[----:B------:R-:W4:Y:S01]  /*6650*/  @!UP0 LDCU UR10, c[0x0][0xb20] ;  /* 0x00016400ff0a87ac */ /* 0x000f220008000800 */
[----:B-1----:R-:W-:Y:S02]  /*6660*/  UIMAD.WIDE.U32 UR8, UR38, UR12, URZ ;  /* 0x0000000c260872a5 */ /* 0x002fe4000f8e00ff */
[----:B------:R-:W-:Y:S02]  /*6670*/  UIMAD.WIDE.U32 UR6, UR37, UR15, URZ ;  /* 0x0000000f250672a5 */ /* 0x000fe4000f8e00ff */
[----:B------:R-:W-:Y:S03]  /*6680*/  @!UP0 UISETP.NE.AND UP1, UPT, UR14, 0x1, UPT ;  /* 0x000000010e00888c */ /* 0x000fe6000bf25270 */
[----:B------:R-:W-:Y:S01]  /*6690*/  @!UP0 UMOV UR4, UR9 ;  /* 0x0000000900048c82 */ /* 0x000fe20008000000 */
[----:B--2---:R-:W-:Y:S02]  /*66a0*/  @!UP0 UISETP.NE.AND UP2, UPT, UR5, 0x1, UPT ;  /* 0x000000010500888c */ /* 0x004fe4000bf45270 */
[----:B------:R-:W-:Y:S01]  /*66b0*/  @!UP0 USHF.R.U32.HI UR4, URZ, UR13, UR4 ;  /* 0x0000000dff048299 */ /* 0x000fe20008011604 */
[----:B------:R-:W-:Y:S02]  /*66c0*/  @!UP0 UMOV UR6, UR7 ;  /* 0x0000000700068c82 */ /* 0x000fe40008000000 */
[----:B----4-:R-:W-:Y:S02]  /*66d0*/  @!UP0 USHF.R.U32.HI UR6, URZ, UR10, UR6 ;  /* 0x0000000aff068299 */ /* 0x010fe40008011606 */
[----:B------:R-:W-:Y:S02]  /*66e0*/  @!UP0 USEL UR7, UR38, UR4, !UP2 ;  /* 0x0000000426078287 */ /* 0x000fe4000d000000 */
[----:B------:R-:W-:Y:S04]  /*66f0*/  @!UP0 USEL UR6, UR37, UR6, !UP1 ;  /* 0x0000000625068287 */ /* 0x000fe8000c800000 */
[----:B------:R-:W-:Y:S02]  /*6700*/  @!UP0 UIADD3 UR4, UPT, UPT, -UR7, UR6, URZ ;  /* 0x0000000607048290 */ /* 0x000fe4000fffe1ff */
[----:B------:R-:W-:Y:S02]  /*6710*/  @!UP0 UIADD3 UR6, UPT, UPT, UR7, -UR6, URZ ;  /* 0x8000000607068290 */ /* 0x000fe4000fffe0ff */
[----:B------:R-:W-:Y:S02]  /*6720*/  @!UP0 UIMAD UR38, UR4, UR5, UR38 ;  /* 0x00000005042682a4 */ /* 0x000fe4000f8e0226 */
[----:B------:R-:W-:Y:S01]  /*6730*/  @!UP0 UIMAD UR37, UR6, UR14, UR37 ;  /* 0x0000000e062582a4 */ /* 0x000fe2000f8e0225 */
[----:B------:R-:W-:Y:S11]  /*6740*/  @!P0 BRA `(.L_x_107) ;  /* 0x00000000007c8947 */ /* 0x000ff60003800000 */
[----:B------:R-:W1:Y:S01]  /*6750*/  LDCU.64 UR8, c[0x4][0x80] ;  /* 0x01001000ff0877ac */ /* 0x000e620008000a00 */
[----:B------:R-:W-:Y:S01]  /*6760*/  MOV R2, 0x0 ;  /* 0x0000000000027802 */ /* 0x000fe20000000f00 */
[----:B------:R-:W-:Y:S02]  /*6770*/  HFMA2 R12, -RZ, RZ, 0, 5.9604644775390625e-08 ;  /* 0x00000001ff0c7431 */ /* 0x000fe400000001ff */
[----:B------:R-:W-:Y:S01]  /*6780*/  IMAD.MOV.U32 R8, RZ, RZ, 0x70 ;  /* 0x00000070ff087424 */ /* 0x000fe200078e00ff */
[----:B------:R2:W4:Y:S01]  /*6790*/  LDC.64 R14, c[0x4][R2] ;  /* 0x01000000020e7b82 */ /* 0x0005220000000a00 */
[----:B------:R-:W3:Y:S01]  /*67a0*/  LDCU.64 UR6, c[0x4][0x88] ;  /* 0x01001100ff0677ac */ /* 0x000ee20008000a00 */
[----:B------:R-:W-:Y:S01]  /*67b0*/  IMAD.MOV.U32 R13, RZ, RZ, RZ ;  /* 0x000000ffff0d7224 */ /* 0x000fe200078e00ff */
[----:B------:R-:W2:Y:S01]  /*67c0*/  LDCU.64 UR4, c[0x4][0x8] ;  /* 0x01000100ff0477ac */ /* 0x000ea20008000a00 */
[----:B-1----:R-:W-:Y:S01]  /*67d0*/  MOV R5, UR9 ;  /* 0x0000000900057c02 */ /* 0x002fe20008000f00 */
[----:B------:R-:W-:Y:S01]  /*67e0*/  IMAD.U32 R4, RZ, RZ, UR8 ;  /* 0x00000008ff047e24 */ /* 0x000fe2000f8e00ff */
[----:B---3--:R-:W-:Y:S01]  /*67f0*/  MOV R7, UR7 ;  /* 0x0000000700077c02 */ /* 0x008fe20008000f00 */
[----:B------:R-:W-:Y:S01]  /*6800*/  IMAD.U32 R6, RZ, RZ, UR6 ;  /* 0x00000006ff067e24 */ /* 0x000fe2000f8e00ff */
[----:B--2---:R-:W-:Y:S01]  /*6810*/  MOV R11, UR5 ;  /* 0x00000005000b7c02 */ /* 0x004fe20008000f00 */
[----:B------:R-:W-:Y:S02]  /*6820*/  IMAD.U32 R10, RZ, RZ, UR4 ;  /* 0x00000004ff0a7e24 */ /* 0x000fe4000f8e00ff */
[----:B------:R-:W-:Y:S07]  /*6830*/  LEPC R20, `(.L_x_108) ;  /* 0x000000001014794e */ /* 0x000fee0000000000 */
[----:B----45:R-:W-:Y:S05]  /*6840*/  CALL.ABS.NOINC R14 ;  /* 0x000000000e007343 */ /* 0x030fea0003c00000 */
.L_x_108:
[----:B------:R-:W1:Y:S01]  /*6850*/  LDCU.64 UR8, c[0x4][0x80] ;  /* 0x01001000ff0877ac */ /* 0x000e620008000a00 */
[----:B------:R-:W2:Y:S01]  /*6860*/  LDC.64 R2, c[0x4][R2] ;  /* 0x0100000002027b82 */ /* 0x000ea20000000a00 */
[----:B------:R-:W-:Y:S02]  /*6870*/  HFMA2 R12, -RZ, RZ, 0, 5.9604644775390625e-08 ;  /* 0x00000001ff0c7431 */ /* 0x000fe400000001ff */
[----:B------:R-:W-:Y:S02]  /*6880*/  IMAD.MOV.U32 R8, RZ, RZ, 0x70 ;  /* 0x00000070ff087424 */ /* 0x000fe400078e00ff */
[----:B------:R-:W-:Y:S01]  /*6890*/  IMAD.MOV.U32 R13, RZ, RZ, RZ ;  /* 0x000000ffff0d7224 */ /* 0x000fe200078e00ff */
[----:B------:R-:W3:Y:S01]  /*68a0*/  LDCU.64 UR6, c[0x4][0x88] ;  /* 0x01001100ff0677ac */ /* 0x000ee20008000a00 */
[----:B------:R-:W4:Y:S01]  /*68b0*/  LDCU.64 UR4, c[0x4][0x8] ;  /* 0x01000100ff0477ac */ /* 0x000f220008000a00 */
[----:B-1----:R-:W-:Y:S02]  /*68c0*/  MOV R4, UR8 ;  /* 0x0000000800047c02 */ /* 0x002fe40008000f00 */
[----:B------:R-:W-:Y:S02]  /*68d0*/  MOV R5, UR9 ;  /* 0x0000000900057c02 */ /* 0x000fe40008000f00 */
[----:B---3--:R-:W-:Y:S01]  /*68e0*/  MOV R7, UR7 ;  /* 0x0000000700077c02 */ /* 0x008fe20008000f00 */
[----:B------:R-:W-:Y:S01]  /*68f0*/  IMAD.U32 R6, RZ, RZ, UR6 ;  /* 0x00000006ff067e24 */ /* 0x000fe2000f8e00ff */
[----:B----4-:R-:W-:Y:S01]  /*6900*/  MOV R11, UR5 ;  /* 0x00000005000b7c02 */ /* 0x010fe20008000f00 */
[----:B------:R-:W-:Y:S02]  /*6910*/  IMAD.U32 R10, RZ, RZ, UR4 ;  /* 0x00000004ff0a7e24 */ /* 0x000fe4000f8e00ff */
[----:B------:R-:W-:Y:S07]  /*6920*/  LEPC R20, `(.L_x_107) ;  /* 0x000000001014794e */ /* 0x000fee0000000000 */
[----:B--2---:R-:W-:Y:S05]  /*6930*/  CALL.ABS.NOINC R2 ;  /* 0x0000000002007343 */ /* 0x004fea0003c00000 */
.L_x_107:
[----:B------:R-:W-:Y:S05]  /*6940*/  BSYNC.RECONVERGENT B6 ;  /* 0x0000000000067941 */ /* 0x000fea0003800200 */
.L_x_106:
[----:B------:R-:W-:Y:S02]  /*6950*/  ISETP.NE.U32.AND P0, PT, RZ, UR60, PT ;  /* 0x0000003cff007c0c */ /* 0x000fe4000bf05070 */
[C---:B------:R-:W-:Y:S02]  /*6960*/  ISETP.NE.U32.AND P1, PT, R84.reuse, RZ, PT ;  /* 0x000000ff5400720c */ /* 0x040fe40003f25070 */
[----:B------:R-:W-:Y:S02]  /*6970*/  ISETP.NE.U32.AND P4, PT, R84, RZ, PT ;  /* 0x000000ff5400720c */ /* 0x000fe40003f85070 */
[----:B------:R-:W-:Y:S02]  /*6980*/  ISETP.NE.AND.EX P0, PT, RZ, UR61, PT, P0 ;  /* 0x0000003dff007c0c */ /* 0x000fe4000bf05300 */
[C---:B------:R-:W-:Y:S02]  /*6990*/  ISETP.NE.AND.EX P1, PT, R85.reuse, RZ, PT, P1 ;  /* 0x000000ff5500720c */ /* 0x040fe40003f25310 */
[----:B------:R-:W-:Y:S02]  /*69a0*/  ISETP.NE.AND.EX P4, PT, R85, RZ, P0, P4 ;  /* 0x000000ff5500720c */ /* 0x000fe40000785340 */
[----:B---3--:R-:W-:Y:S02]  /*69b0*/  ISETP.NE.U32.AND P5, PT, R80, RZ, PT ;  /* 0x000000ff5000720c */ /* 0x008fe40003fa5070 */
[----:B------:R-:W-:Y:S02]  /*69c0*/  ISETP.NE.U32.AND P3, PT, RZ, UR60, PT ;  /* 0x0000003cff007c0c */ /* 0x000fe4000bf65070 */
[----:B------:R-:W-:Y:S02]  /*69d0*/  PLOP3.LUT P2, PT, PT, PT, PT, 0x8, 0x80 ;  /* 0x000000000080781c */ /* 0x000fe40003f4e170 */
[----:B------:R-:W-:Y:S02]  /*69e0*/  ISETP.NE.AND.EX P5, PT, R81, RZ, PT, P5 ;  /* 0x000000ff5100720c */ /* 0x000fe40003fa5350 */
[----:B------:R-:W-:Y:S03]  /*69f0*/  ISETP.NE.AND.EX P3, PT, RZ, UR61, PT, P3 ;  /* 0x0000003dff007c0c */ /* 0x000fe6000bf65330 */
[----:B------:R-:W-:Y:S01]  /*6a00*/  @!P4 PLOP3.LUT P2, PT, P1, PT, PT, 0x80, 0x8 ;  /* 0x000000000008c81c */ /* 0x000fe20000f4f070 */
[----:B------:R-:W-:Y:S01]  /*6a10*/  @!UPT UIADD3 URZ, UPT, UPT, URZ, URZ, URZ ;  /* 0x000000fffffff290 */ /* 0x000fe2000fffe0ff */
[----:B------:R-:W-:Y:S11]  /*6a20*/  @!P1 BRA `(.L_x_109) ;  /* 0x0000000000309947 */ /* 0x000ff60003800000 */
[----:B------:R-:W-:Y:S01]  /*6a30*/  ISETP.NE.U32.AND P0, PT, R82, RZ, PT ;  /* 0x000000ff5200720c */ /* 0x000fe20003f05070 */
[----:B------:R-:W1:Y:S01]  /*6a40*/  LDCU.64 UR4, c[0x0][0x358] ;  /* 0x00006b00ff0477ac */ /* 0x000e620008000a00 */
[----:B------:R-:W-:Y:S02]  /*6a50*/  IMAD.MOV.U32 R87, RZ, RZ, 0x1 ;  /* 0x00000001ff577424 */ /* 0x000fe400078e00ff */
[----:B------:R-:W-:Y:S11]  /*6a60*/  ISETP.NE.AND.EX P0, PT, R83, RZ, PT, P0 ;  /* 0x000000ff5300720c */ /* 0x000ff60003f05300 */
[----:B------:R-:W-:Y:S02]  /*6a70*/  @!UPT UIADD3 URZ, UPT, UPT, URZ, URZ, URZ ;  /* 0x000000fffffff290 */ /* 0x000fe4000fffe0ff */
[----:B------:R-:W2:Y:S01]  /*6a80*/  @P0 LDC.64 R2, c[0x0][0x888] ;  /* 0x00022200ff020b82 */ /* 0x000ea20000000a00 */
[----:B------:R-:W-:Y:S04]  /*6a90*/  @P0 IMAD R0, R84, UR36, RZ ;  /* 0x0000002454000c24 */ /* 0x000fe8000f8e02ff */
[----:B--2---:R-:W-:Y:S04]  /*6aa0*/  @P0 IMAD.WIDE R2, R0, 0x4, R2 ;  /* 0x0000000400020825 */ /* 0x004fe800078e0202 */
[----:B------:R-:W-:Y:S01]  /*6ab0*/  HFMA2 R0, -RZ, RZ, 0, 5.9604644775390625e-08 ;  /* 0x00000001ff007431 */ /* 0x000fe200000001ff */
[----:B-1---5:R1:W5:Y:S04]  /*6ac0*/  @P0 LDG.E R45, desc[UR4][R2.64] ;  /* 0x00000004022d0981 */ /* 0x022368000c1e1900 */
[----:B------:R-:W-:Y:S01]  /*6ad0*/  @!P0 PRMT R87, R0, 0x7610, R87 ;  /* 0x0000761000578816 */ /* 0x000fe20000000057 */
[----:B-1----:R-:W2:Y:S06]  /*6ae0*/  @!P0 LDC R45, c[0x0][0x880] ;  /* 0x00022000ff2d8b82 */ /* 0x002eac0000000800 */
.L_x_109:
[----:B------:R-:W-:Y:S05]  /*6af0*/  @!P5 BRA `(.L_x_110) ;  /* 0x000000000024d947 */ /* 0x000fea0003800000 */
[----:B------:R-:W-:Y:S01]  /*6b00*/  ISETP.NE.U32.AND P0, PT, R46, RZ, PT ;  /* 0x000000ff2e00720c */ /* 0x000fe20003f05070 */
[----:B------:R-:W1:Y:S03]  /*6b10*/  LDCU.64 UR4, c[0x0][0x358] ;  /* 0x00006b00ff0477ac */ /* 0x000e660008000a00 */
[----:B------:R-:W-:Y:S11]  /*6b20*/  ISETP.NE.AND.EX P0, PT, R47, RZ, PT, P0 ;  /* 0x000000ff2f00720c */ /* 0x000ff60003f05300 */
[----:B------:R-:W-:Y:S02]  /*6b30*/  @!UPT UIADD3 URZ, UPT, UPT, URZ, URZ, URZ ;  /* 0x000000fffffff290 */ /* 0x000fe4000fffe0ff */
[----:B------:R-:W3:Y:S01]  /*6b40*/  @P0 LDC.64 R2, c[0x0][0x8a8] ;  /* 0x00022a00ff020b82 */ /* 0x000ee20000000a00 */
[----:B------:R-:W-:Y:S04]  /*6b50*/  @P0 IMAD R0, R80, UR36, RZ ;  /* 0x0000002450000c24 */ /* 0x000fe8000f8e02ff */
[----:B---3--:R-:W-:Y:S05]  /*6b60*/  @P0 IMAD.WIDE R2, R0, 0x4, R2 ;  /* 0x0000000400020825 */ /* 0x008fea00078e0202 */
[----:B-1---5:R1:W5:Y:S02]  /*6b70*/  @P0 LDG.E R38, desc[UR4][R2.64] ;  /* 0x0000000402260981 */ /* 0x022364000c1e1900 */
[----:B-1----:R-:W3:Y:S02]  /*6b80*/  @!P0 LDC R38, c[0x0][0x8a0] ;  /* 0x00022800ff268b82 */ /* 0x002ee40000000800 */
.L_x_110:
[----:B--2--5:R-:W-:Y:S01]  /*6b90*/  FSETP.NEU.AND P0, PT, R45, RZ, PT ;  /* 0x000000ff2d00720b */ /* 0x024fe20003f0d000 */
[----:B------:R-:W-:Y:S01]  /*6ba0*/  IMAD.SHL.U32 R109, R44, 0x4, RZ ;  /* 0x000000042c6d7824 */ /* 0x000fe200078e00ff */
[----:B------:R-:W-:Y:S01]  /*6bb0*/  SEL R3, RZ, 0xffffffff, P3 ;  /* 0xffffffffff037807 */ /* 0x000fe20001800000 */
[----:B------:R-:W-:Y:S01]  /*6bc0*/  IMAD.SHL.U32 R112, R101, 0x10, RZ ;  /* 0x0000001065707824 */ /* 0x000fe200078e00ff */
[----:B------:R-:W-:Y:S01]  /*6bd0*/  @!P4 LOP3.LUT P3, RZ, R87, 0xff, RZ, 0xc0, !PT ;  /* 0x000000ff57ffc812 */ /* 0x000fe2000786c0ff */
[----:B------:R-:W-:Y:S01]  /*6be0*/  VIADD R108, R109, UR43 ;  /* 0x0000002b6d6c7c36 */ /* 0x000fe20008000000 */
[----:B------:R-:W-:Y:S01]  /*6bf0*/  @!P4 SEL R0, RZ, 0xffffffff, P0 ;  /* 0xffffffffff00c807 */ /* 0x000fe20000000000 */
[----:B------:R-:W-:Y:S01]  /*6c00*/  IMAD.MOV.U32 R114, RZ, RZ, -0x10 ;  /* 0xfffffff0ff727424 */ /* 0x000fe200078e00ff */
[----:B------:R-:W-:Y:S01]  /*6c10*/  LEA R110, R36, UR43, 0x3 ;  /* 0x0000002b246e7c11 */ /* 0x000fe2000f8e18ff */
[----:B------:R-:W-:Y:S01]  /*6c20*/  IMAD.SHL.U32 R113, R102, 0x10, RZ ;  /* 0x0000001066717824 */ /* 0x000fe200078e00ff */
[----:B------:R-:W-:Y:S01]  /*6c30*/  @P2 SEL R0, R3, R0, !P3 ;  /* 0x0000000003002207 */ /* 0x000fe20005800000 */
[C---:B------:R-:W-:Y:S01]  /*6c40*/  IMAD.IADD R97, R108.reuse, 0x1, R112 ;  /* 0x000000016c617824 */ /* 0x040fe200078e0270 */
[----:B------:R-:W-:Y:S01]  /*6c50*/  SEL R2, RZ, 0xffffffff, P0 ;  /* 0xffffffffff027807 */ /* 0x000fe20000000000 */
[----:B------:R-:W-:Y:S01]  /*6c60*/  IMAD.IADD R107, R108, 0x1, R113 ;  /* 0x000000016c6b7824 */ /* 0x000fe200078e0271 */
[----:B------:R-:W-:Y:S01]  /*6c70*/  @!P4 LOP3.LUT R0, R0, 0x1, RZ, 0xc0, !PT ;  /* 0x000000010000c812 */ /* 0x000fe200078ec0ff */
[----:B------:R-:W-:Y:S01]  /*6c80*/  IMAD.IADD R95, R113, 0x1, R97 ;  /* 0x00000001715f7824 */ /* 0x000fe200078e0261 */
[----:B------:R-:W-:Y:S01]  /*6c90*/  BSSY B1, `(.L_x_111) ;  /* 0x0000049000017945 */ /* 0x000fe20003800000 */
[----:B------:R-:W-:Y:S01]  /*6ca0*/  IMAD.MOV.U32 R115, RZ, RZ, 0x1 ;  /* 0x00000001ff737424 */ /* 0x000fe200078e00ff */
[----:B------:R-:W-:Y:S01]  /*6cb0*/  ISETP.NE.U32.OR P5, PT, R0, 0x1, P4 ;  /* 0x000000010000780c */ /* 0x000fe200027a5470 */
[----:B------:R-:W-:Y:S01]  /*6cc0*/  IMAD R39, R36, 0x100, R37 ;  /* 0x0000010024277824 */ /* 0x000fe200078e0225 */
[----:B------:R-:W-:Y:S01]  /*6cd0*/  LOP3.LUT P4, R92, R87, 0xff, RZ, 0xc0, !PT ;  /* 0x000000ff575c7812 */ /* 0x000fe2000788c0ff */
[----:B------:R-:W-:Y:S01]  /*6ce0*/  IMAD.MOV.U32 R111, RZ, RZ, RZ ;  /* 0x000000ffff6f7224 */ /* 0x000fe200078e00ff */
[----:B------:R-:W-:Y:S02]  /*6cf0*/  P2R R106, PR, RZ, 0x20 ;  /* 0x00000020ff6a7803 */ /* 0x000fe40000000000 */
[----:B------:R-:W-:Y:S02]  /*6d00*/  CS2R R78, SRZ ;  /* 0x00000000004e7805 */ /* 0x000fe4000001ff00 */
[----:B------:R-:W-:Y:S02]  /*6d10*/  @P1 SEL R2, R3, R2, !P4 ;  /* 0x0000000203021207 */ /* 0x000fe40006000000 */
[----:B------:R-:W-:Y:S02]  /*6d20*/  CS2R R76, SRZ ;  /* 0x00000000004c7805 */ /* 0x000fe4000001ff00 */
[----:B------:R-:W-:Y:S02]  /*6d30*/  CS2R R74, SRZ ;  /* 0x00000000004a7805 */ /* 0x000fe4000001ff00 */
[----:B------:R-:W-:Y:S02]  /*6d40*/  CS2R R72, SRZ ;  /* 0x0000000000487805 */ /* 0x000fe4000001ff00 */
[----:B------:R-:W-:Y:S02]  /*6d50*/  LOP3.LUT R2, R2, 0x1, RZ, 0xc0, !PT ;  /* 0x0000000102027812 */ /* 0x000fe400078ec0ff */
[----:B------:R-:W-:Y:S02]  /*6d60*/  CS2R R70, SRZ ;  /* 0x0000000000467805 */ /* 0x000fe4000001ff00 */
[----:B------:R-:W-:Y:S02]  /*6d70*/  CS2R R68, SRZ ;  /* 0x0000000000447805 */ /* 0x000fe4000001ff00 */
[----:B------:R-:W-:Y:S02]  /*6d80*/  @P5 SHF.L.U32 R0, RZ, 0x1f, RZ ;  /* 0x0000001fff005819 */ /* 0x000fe400000006ff */
[----:B------:R-:W-:Y:S02]  /*6d90*/  CS2R R66, SRZ ;  /* 0x0000000000427805 */ /* 0x000fe4000001ff00 */
[----:B------:R-:W-:Y:S02]  /*6da0*/  ISETP.NE.U32.AND P0, PT, R2, 0x1, PT ;  /* 0x000000010200780c */ /* 0x000fe40003f05070 */
[----:B------:R-:W-:Y:S01]  /*6db0*/  CS2R R64, SRZ ;  /* 0x0000000000407805 */ /* 0x000fe2000001ff00 */
[----:B------:R1:W2:Y:S01]  /*6dc0*/  @P5 SYNCS.PHASECHK.TRANS64.TRYWAIT P3, [UR43+0x50], R0 ;  /* 0x00005000ff0055a7 */ /* 0x0002a2000806112b */
[----:B------:R-:W-:Y:S02]  /*6dd0*/  CS2R R62, SRZ ;  /* 0x00000000003e7805 */ /* 0x000fe4000001ff00 */
[----:B------:R-:W-:Y:S02]  /*6de0*/  P2R R116, PR, RZ, 0x1 ;  /* 0x00000001ff747803 */ /* 0x000fe40000000000 */
[----:B------:R-:W-:Y:S02]  /*6df0*/  CS2R R60, SRZ ;  /* 0x00000000003c7805 */ /* 0x000fe4000001ff00 */
[----:B------:R-:W-:Y:S02]  /*6e00*/  ISETP.NE.U32.AND P0, PT, R86, 0x1, PT ;  /* 0x000000015600780c */ /* 0x000fe40003f05070 */
[----:B------:R-:W-:Y:S02]  /*6e10*/  CS2R R58, SRZ ;  /* 0x00000000003a7805 */ /* 0x000fe4000001ff00 */
[----:B------:R-:W-:Y:S02]  /*6e20*/  CS2R R56, SRZ ;  /* 0x0000000000387805 */ /* 0x000fe4000001ff00 */
[----:B------:R-:W-:Y:S02]  /*6e30*/  CS2R R54, SRZ ;  /* 0x0000000000367805 */ /* 0x000fe4000001ff00 */
[----:B------:R-:W-:Y:S02]  /*6e40*/  SEL R114, R114, 0x10, !P0 ;  /* 0x0000001072727807 */ /* 0x000fe40004000000 */
[----:B------:R-:W-:Y:S02]  /*6e50*/  CS2R R52, SRZ ;  /* 0x0000000000347805 */ /* 0x000fe4000001ff00 */
[----:B------:R-:W-:Y:S02]  /*6e60*/  CS2R R50, SRZ ;  /* 0x0000000000327805 */ /* 0x000fe4000001ff00 */
[----:B------:R-:W-:Y:S01]  /*6e70*/  CS2R R48, SRZ ;  /* 0x0000000000307805 */ /* 0x000fe2000001ff00 */
[----:B------:R-:W-:Y:S02]  /*6e80*/  IMAD.IADD R108, R108, 0x1, R114 ;  /* 0x000000016c6c7824 */ /* 0x000fe400078e0272 */
[C---:B------:R-:W-:Y:S02]  /*6e90*/  IMAD.IADD R98, R114.reuse, 0x1, R107 ;  /* 0x0000000172627824 */ /* 0x040fe400078e026b */
[C---:B------:R-:W-:Y:S02]  /*6ea0*/  IMAD.IADD R96, R114.reuse, 0x1, R97 ;  /* 0x0000000172607824 */ /* 0x040fe400078e0261 */
[----:B------:R-:W-:Y:S01]  /*6eb0*/  IMAD.IADD R94, R114, 0x1, R95 ;  /* 0x00000001725e7824 */ /* 0x000fe200078e025f */
[----:B-1----:R-:W-:Y:S04]  /*6ec0*/  SHF.L.U32 R0, R100, 0x1f, RZ ;  /* 0x0000001f64007819 */ /* 0x002fe800000006ff */
[----:B------:R1:W4:Y:S01]  /*6ed0*/  SYNCS.PHASECHK.TRANS64.TRYWAIT P2, [R110+URZ+0xc0], R0 ;  /* 0x0000c0006e0075a7 */ /* 0x00032200080411ff */
[----:B--2---:R-:W-:Y:S01]  /*6ee0*/  @P5 SEL R115, RZ, 0x1, !P3 ;  /* 0x00000001ff735807 */ /* 0x004fe20005800000 */
[----:B-1----:R-:W-:Y:S06]  /*6ef0*/  @!P5 BRA `(.L_x_112) ;  /* 0x000000000088d947 */ /* 0x002fec0003800000 */
[----:B------:R-:W-:Y:S01]  /*6f00*/  IMAD.MOV.U32 R78, RZ, RZ, RZ ;  /* 0x000000ffff4e7224 */ /* 0x000fe200078e00ff */
[----:B------:R-:W-:Y:S01]  /*6f10*/  ISETP.NE.AND P0, PT, R115, RZ, PT ;  /* 0x000000ff7300720c */ /* 0x000fe20003f05270 */
[----:B------:R-:W-:Y:S01]  /*6f20*/  BSSY B0, `(.L_x_113) ;  /* 0x0000014000007945 */ /* 0x000fe20003800000 */
[----:B------:R-:W-:Y:S02]  /*6f30*/  CS2R R50, SRZ ;  /* 0x0000000000327805 */ /* 0x000fe4000001ff00 */
        /* <DEDUP_REMOVED lines=13> */
[----:B------:R-:W-:Y:S01]  /*7010*/  CS2R R76, SRZ ;  /* 0x00000000004c7805 */ /* 0x000fe2000001ff00 */
[----:B------:R-:W-:Y:S06]  /*7020*/  @P0 BRA `(.L_x_114) ;  /* 0x00000000000c0947 */ /* 0x000fec0003800000 */
[----:B------:R-:W-:Y:S04]  /*7030*/  SHF.L.U32 R3, RZ, 0x1f, RZ ;  /* 0x0000001fff037819 */ /* 0x000fe800000006ff */
[----:B------:R-:W1:Y:S02]  /*7040*/  SYNCS.PHASECHK.TRANS64.TRYWAIT P0, [UR43+0x50], R3 ;  /* 0x00005003ff0075a7 */ /* 0x000e64000800112b */
[----:B-1----:R-:W-:Y:S05]  /*7050*/  @!P0 BRA `(.L_x_115) ;  /* 0x00000060002c8947 */ /* 0x002fea0003800000 */
.L_x_114:
[----:B------:R-:W-:Y:S05]  /*7060*/  BSYNC B0 ;  /* 0x0000000000007941 */ /* 0x000fea0003800000 */
.L_x_113:
[----:B------:R-:W-:Y:S01]  /*7070*/  ISETP.NE.AND P0, PT, R116, RZ, PT ;  /* 0x000000ff7400720c */ /* 0x000fe20003f05270 */
[----:B------:R-:W-:Y:S11]  /*7080*/  HFMA2 R111, -RZ, RZ, 0, 5.9604644775390625e-08 ;  /* 0x00000001ff6f7431 */ /* 0x000ff600000001ff */
[----:B------:R-:W-:Y:S01]  /*7090*/  @!UPT UIADD3 URZ, UPT, UPT, URZ, URZ, URZ ;  /* 0x000000fffffff290 */ /* 0x000fe2000fffe0ff */
[----:B------:R2:W1:Y:S04]  /*70a0*/  @P0 LDS.128 R48, [R109+UR43+0x400] ;  /* 0x0004002b6d300984 */ /* 0x0004680008000c00 */
[----:B------:R2:W1:Y:S04]  /*70b0*/  @P0 LDS.128 R52, [R108+0x400] ;  /* 0x000400006c340984 */ /* 0x0004680000000c00 */
[----:B------:R2:W1:Y:S04]  /*70c0*/  @P0 LDS.128 R56, [R107+0x400] ;  /* 0x000400006b380984 */ /* 0x0004680000000c00 */
[----:B------:R2:W1:Y:S04]  /*70d0*/  @P0 LDS.128 R60, [R98+0x400] ;  /* 0x00040000623c0984 */ /* 0x0004680000000c00 */
[----:B------:R2:W1:Y:S04]  /*70e0*/  @P0 LDS.128 R64, [R97+0x400] ;  /* 0x0004000061400984 */ /* 0x0004680000000c00 */
[----:B------:R2:W1:Y:S04]  /*70f0*/  @P0 LDS.128 R68, [R96+0x400] ;  /* 0x0004000060440984 */ /* 0x0004680000000c00 */
[----:B------:R2:W1:Y:S04]  /*7100*/  @P0 LDS.128 R72, [R95+0x400] ;  /* 0x000400005f480984 */ /* 0x0004680000000c00 */
[----:B------:R2:W1:Y:S02]  /*7110*/  @P0 LDS.128 R76, [R94+0x400] ;  /* 0x000400005e4c0984 */ /* 0x0004640000000c00 */
.L_x_112:
[----:B------:R-:W-:Y:S05]  /*7120*/  BSYNC B1 ;  /* 0x0000000000017941 */ /* 0x000fea0003800000 */
.L_x_111:
[----:B-1----:R-:W-:Y:S04]  /*7130*/  SHF.R.U32.HI R2, RZ, 0x15, R39 ;  /* 0x00000015ff027819 */ /* 0x002fe80000011627 */
[----:B------:R-:W-:Y:S01]  /*7140*/  LOP3.LUT P0, RZ, R2, 0x3, R88, 0x48, !PT ;  /* 0x0000000302ff7812 */ /* 0x000fe20007804858 */
[----:B------:R-:W-:Y:S01]  /*7150*/  @!UPT UIADD3 URZ, UPT, UPT, URZ, URZ, URZ ;  /* 0x000000fffffff290 */ /* 0x000fe2000fffe0ff */
[----:B----4-:R-:W-:Y:S11]  /*7160*/  @P2 BRA `(.L_x_116) ;  /* 0x0000000000082947 */ /* 0x010ff60003800000 */
[----:B------:R-:W1:Y:S02]  /*7170*/  SYNCS.PHASECHK.TRANS64.TRYWAIT P1, [R110+URZ+0xc0], R0 ;  /* 0x0000c0006e0075a7 */ /* 0x000e6400080211ff */
[----:B-1----:R-:W-:Y:S05]  /*7180*/  @!P1 BRA `(.L_x_117) ;  /* 0x0000005c00f89947 */ /* 0x002fea0003800000 */
.L_x_116:
[----:B------:R-:W-:Y:S05]  /*7190*/  @!P0 BRA `(.L_x_118) ;  /* 0x0000000000408947 */ /* 0x000fea0003800000 */
[----:B------:R-:W4:Y:S01]  /*71a0*/  LDCU.64 UR8, c[0x4][0x70] ;  /* 0x01000e00ff0877ac */ /* 0x000f220008000a00 */
[----:B------:R-:W-:Y:S01]  /*71b0*/  MOV R3, 0x0 ;  /* 0x0000000000037802 */ /* 0x000fe20000000f00 */
[----:B------:R-:W-:Y:S02]  /*71c0*/  HFMA2 R12, -RZ, RZ, 0, 5.9604644775390625e-08 ;  /* 0x00000001ff0c7431 */ /* 0x000fe400000001ff */
[----:B------:R-:W-:Y:S02]  /*71d0*/  IMAD.MOV.U32 R8, RZ, RZ, 0x192 ;  /* 0x00000192ff087424 */ /* 0x000fe400078e00ff */
[----:B------:R-:W-:Y:S01]  /*71e0*/  IMAD.MOV.U32 R13, RZ, RZ, RZ ;  /* 0x000000ffff0d7224 */ /* 0x000fe200078e00ff */
[----:B------:R-:W5:Y:S01]  /*71f0*/  LDCU.64 UR6, c[0x4][0x78] ;  /* 0x01000f00ff0677ac */ /* 0x000f620008000a00 */
[----:B------:R-:W1:Y:S01]  /*7200*/  LDC.64 R2, c[0x4][R3] ;  /* 0x0100000003027b82 */ /* 0x000e620000000a00 */
[----:B------:R-:W2:Y:S01]  /*7210*/  LDCU.64 UR4, c[0x4][0x10] ;  /* 0x01000200ff0477ac */ /* 0x000ea20008000a00 */
[----:B----4-:R-:W-:Y:S01]  /*7220*/  MOV R5, UR9 ;  /* 0x0000000900057c02 */ /* 0x010fe20008000f00 */
[----:B------:R-:W-:Y:S01]  /*7230*/  IMAD.U32 R4, RZ, RZ, UR8 ;  /* 0x00000008ff047e24 */ /* 0x000fe2000f8e00ff */
[----:B-----5:R-:W-:Y:S01]  /*7240*/  MOV R7, UR7 ;  /* 0x0000000700077c02 */ /* 0x020fe20008000f00 */
[----:B------:R-:W-:Y:S01]  /*7250*/  IMAD.U32 R6, RZ, RZ, UR6 ;  /* 0x00000006ff067e24 */ /* 0x000fe2000f8e00ff */
[----:B--2---:R-:W-:Y:S01]  /*7260*/  MOV R11, UR5 ;  /* 0x00000005000b7c02 */ /* 0x004fe20008000f00 */
[----:B------:R-:W-:Y:S02]  /*7270*/  IMAD.U32 R10, RZ, RZ, UR4 ;  /* 0x00000004ff0a7e24 */ /* 0x000fe4000f8e00ff */
[----:B------:R-:W-:Y:S07]  /*7280*/  LEPC R20, `(.L_x_118) ;  /* 0x000000001014794e */ /* 0x000fee0000000000 */
[----:B-1-3--:R-:W-:Y:S05]  /*7290*/  CALL.ABS.NOINC R2 ;  /* 0x0000000002007343 */ /* 0x00afea0003c00000 */
.L_x_118:
[----:B------:R-:W-:Y:S05]  /*72a0*/  WARPSYNC.ALL ;  /* 0x0000000000007948 */ /* 0x000fea0003800000 */
[----:B------:R-:W-:Y:S01]  /*72b0*/  R2UR UR4, R39 ;  /* 0x00000000270472ca */ /* 0x000fe200000e0000 */
[----:B------:R-:W-:Y:S01]  /*72c0*/  BSSY.RECONVERGENT B0, `(.L_x_119) ;  /* 0x000005d000007945 */ /* 0x000fe20003800200 */
[----:B------:R-:W-:Y:S11]  /*72d0*/  ISETP.NE.AND P0, PT, R103, RZ, PT ;  /* 0x000000ff6700720c */ /* 0x000ff60003f05270 */
[----:B------:R-:W1:Y:S02]  /*72e0*/  LDTM.x32 R4, tmem[UR4] ;  /* 0x00000004000479ee */ /* 0x000e6400082c0000 */
[C---:B-1-3--:R-:W-:Y:S01]  /*72f0*/  FMUL R0, R38.reuse, R4 ;  /* 0x0000000426007220 */ /* 0x04afe20000400000 */
[C---:B------:R-:W-:Y:S01]  /*7300*/  FMUL R2, R38.reuse, R5 ;  /* 0x0000000526027220 */ /* 0x040fe20000400000 */
[C---:B------:R-:W-:Y:S01]  /*7310*/  FMUL R3, R38.reuse, R6 ;  /* 0x0000000626037220 */ /* 0x040fe20000400000 */
[C---:B------:R-:W-:Y:S01]  /*7320*/  FMUL R7, R38.reuse, R7 ;  /* 0x0000000726077220 */ /* 0x040fe20000400000 */
[C---:B------:R-:W-:Y:S01]  /*7330*/  FFMA R40, R45.reuse, R48, R0 ;  /* 0x000000302d287223 */ /* 0x040fe20000000000 */
[C---:B------:R-:W-:Y:S01]  /*7340*/  FFMA R41, R45.reuse, R49, R2 ;  /* 0x000000312d297223 */ /* 0x040fe20000000002 */
[C---:B------:R-:W-:Y:S01]  /*7350*/  FFMA R42, R45.reuse, R50, R3 ;  /* 0x000000322d2a7223 */ /* 0x040fe20000000003 */
[C---:B------:R-:W-:Y:S01]  /*7360*/  FFMA R43, R45.reuse, R51, R7 ;  /* 0x000000332d2b7223 */ /* 0x040fe20000000007 */
[C---:B------:R-:W-:Y:S01]  /*7370*/  FMUL R4, R38.reuse, R8 ;  /* 0x0000000826047220 */ /* 0x040fe20000400000 */
[C---:B------:R-:W-:Y:S01]  /*7380*/  FMUL R5, R38.reuse, R9 ;  /* 0x0000000926057220 */ /* 0x040fe20000400000 */
[C---:B------:R-:W-:Y:S01]  /*7390*/  FMUL R6, R38.reuse, R10 ;  /* 0x0000000a26067220 */ /* 0x040fe20000400000 */
[C---:B------:R-:W-:Y:S01]  /*73a0*/  FMUL R11, R38.reuse, R11 ;  /* 0x0000000b260b7220 */ /* 0x040fe20000400000 */
[----:B------:R1:W-:Y:S01]  /*73b0*/  STS.128 [R109+UR43+0x400], R40 ;  /* 0x000400286d007988 */ /* 0x0003e20008000c2b */
        /* <DEDUP_REMOVED lines=8> */
[----:B------:R1:W-:Y:S01]  /*7440*/  STS.128 [R108+0x400], R4 ;  /* 0x000400046c007388 */ /* 0x0003e20000000c00 */
        /* <DEDUP_REMOVED lines=19> */
[C---:B------:R-:W-:Y:S01]  /*7580*/  FMUL R20, R38.reuse, R24 ;  /* 0x0000001826147220 */ /* 0x040fe20000400000 */
        /* <DEDUP_REMOVED lines=9> */
[----:B------:R1:W-:Y:S01]  /*7620*/  STS.128 [R97+0x400], R16 ;  /* 0x0004001061007388 */ /* 0x0003e20000000c00 */
        /* <DEDUP_REMOVED lines=13> */
[----:B------:R-:W-:Y:S01]  /*7700*/  FMUL R0, R38, R35 ;  /* 0x0000002326007220 */ /* 0x000fe20000400000 */
[C---:B------:R-:W-:Y:S01]  /*7710*/  FFMA R28, R45.reuse, R76, R28 ;  /* 0x0000004c2d1c7223 */ /* 0x040fe2000000001c */
[C---:B------:R-:W-:Y:S01]  /*7720*/  FFMA R29, R45.reuse, R77, R29 ;  /* 0x0000004d2d1d7223 */ /* 0x040fe2000000001d */
[C---:B------:R-:W-:Y:S01]  /*7730*/  FFMA R30, R45.reuse, R78, R30 ;  /* 0x0000004e2d1e7223 */ /* 0x040fe2000000001e */
[----:B------:R1:W-:Y:S01]  /*7740*/  STS.128 [R95+0x400], R24 ;  /* 0x000400185f007388 */ /* 0x0003e20000000c00 */
[----:B------:R-:W-:Y:S05]  /*7750*/  FFMA R31, R45, R79, R0 ;  /* 0x0000004f2d1f7223 */ /* 0x000fea0000000000 */
[----:B------:R1:W-:Y:S01]  /*7760*/  STS.128 [R94+0x400], R28 ;  /* 0x0004001c5e007388 */ /* 0x0003e20000000c00 */
[----:B------:R-:W-:Y:S01]  /*7770*/  @!PT LDS RZ, [RZ] ;  /* 0x00000000fffff984 */ /* 0x000fe20000000800 */
[----:B------:R-:W-:Y:S01]  /*7780*/  @!PT LDS RZ, [RZ] ;  /* 0x00000000fffff984 */ /* 0x000fe20000000800 */
[----:B------:R-:W-:Y:S01]  /*7790*/  @!PT LDS RZ, [RZ] ;  /* 0x00000000fffff984 */ /* 0x000fe20000000800 */
[----:B------:R-:W-:Y:S01]  /*77a0*/  @!PT LDS RZ, [RZ] ;  /* 0x00000000fffff984 */ /* 0x000fe20000000800 */
[----:B------:R3:W-:Y:S06]  /*77b0*/  MEMBAR.ALL.CTA ;  /* 0x0000000000007992 */ /* 0x0007ec0000008000 */
[----:B---3--:R-:W3:Y:S02]  /*77c0*/  FENCE.VIEW.ASYNC.S ;  /* 0x00000000000073c6 */ /* 0x008ee40000000000 */
[----:B---3--:R-:W-:Y:S06]  /*77d0*/  BAR.SYNC.DEFER_BLOCKING 0x1, 0x80 ;  /* 0x0042000000007b1d */ /* 0x008fec0000010000 */
[----:B------:R-:W-:Y:S05]  /*77e0*/  @P0 BRA `(.L_x_120) ;  /* 0x0000000000280947 */ /* 0x000fea0003800000 */
[----:B------:R-:W-:Y:S01]  /*77f0*/  UIADD3 UR4, UPT, UPT, UR43, 0x400, URZ ;  /* 0x000004002b047890 */ /* 0x000fe2000fffe0ff */
[----:B------:R-:W-:Y:S05]  /*7800*/  UMOV UR51, UR36 ;  /* 0x0000002400337c82 */ /* 0x000fea0008000000 */
[----:B------:R-:W-:Y:S01]  /*7810*/  MOV R91, UR4 ;  /* 0x00000004005b7c02 */ /* 0x000fe20008000f00 */
[----:B------:R-:W-:Y:S03]  /*7820*/  UIADD3 UR4, UP0, UPT, UR54, 0x680, URZ ;  /* 0x0000068036047890 */ /* 0x000fe6000ff1e0ff */
[----:B------:R-:W-:Y:S01]  /*7830*/  R2UR UR48, R91 ;  /* 0x000000005b3072ca */ /* 0x000fe200000e0000 */
[----:B------:R-:W-:Y:S11]  /*7840*/  UIADD3.X UR5, UPT, UPT, URZ, UR55, URZ, UP0, !UPT ;  /* 0x00000037ff057290 */ /* 0x000ff600087fe4ff */
[----:B------:R-:W-:Y:S01]  /*7850*/  @!UPT UIADD3 URZ, UPT, UPT, URZ, URZ, URZ ;  /* 0x000000fffffff290 */ /* 0x000fe2000fffe0ff */
[----:B------:R3:W-:Y:S01]  /*7860*/  UTMASTG.3D [UR48], [UR4] ;  /* 0x00000030040073b5 */ /* 0x0007e20008010000 */
[----:B------:R0:W-:Y:S01]  /*7870*/  UTMACMDFLUSH ;  /* 0x00000000000079b7 */ /* 0x0001e20000000000 */
[----:B---3--:R-:W-:Y:S04]  /*7880*/  DEPBAR.LE SB0, 0x1 ;  /* 0x000080400000791a */ /* 0x008fe80000000000 */
.L_x_120:
[----:B------:R-:W-:Y:S05]  /*7890*/  BSYNC.RECONVERGENT B0 ;  /* 0x0000000000007941 */ /* 0x000fea0003800200 */
.L_x_119:
[----:B------:R-:W-:Y:S01]  /*78a0*/  BAR.SYNC.DEFER_BLOCKING 0x1, 0x80 ;  /* 0x0042000000007b1d */ /* 0x000fe20000010000 */
[----:B------:R-:W-:Y:S01]  /*78b0*/  ISETP.NE.AND P1, PT, R106, RZ, PT ;  /* 0x000000ff6a00720c */ /* 0x000fe20003f25270 */
[----:B------:R-:W-:Y:S01]  /*78c0*/  UISETP.NE.AND UP0, UPT, UR53, URZ, UPT ;  /* 0x000000ff3500728c */ /* 0x000fe2000bf05270 */
[----:B------:R-:W-:Y:S11]  /*78d0*/  LEA R2, R111, UR43, 0x3 ;  /* 0x0000002b6f027c11 */ /* 0x000ff6000f8e18ff */
[----:B------:R-:W-:Y:S01]  /*78e0*/  @P1 SHF.L.U32 R3, RZ, 0x1f, RZ ;  /* 0x0000001fff031819 */ /* 0x000fe200000006ff */
[----:B------:R-:W-:Y:S06]  /*78f0*/  BRA.U !UP0, `(.L_x_121) ;  /* 0x0000000108247547 */ /* 0x000fec000b800000 */
[----:B-1----:R-:W-:Y:S01]  /*7900*/  IMAD.U32 R4, RZ, RZ, UR47 ;  /* 0x0000002fff047e24 */ /* 0x002fe2000f8e00ff */
[----:B------:R-:W-:Y:S01]  /*7910*/  MOV R0, UR52 ;  /* 0x0000003400007c02 */ /* 0x000fe20008000f00 */
[----:B------:R-:W-:Y:S03]  /*7920*/  UIADD3 UR4, UPT, UPT, UR47, 0x1, URZ ;  /* 0x000000012f047890 */ /* 0x000fe6000fffe0ff */
[----:B------:R-:W-:Y:S01]  /*7930*/  @P1 LEA R4, R4, UR43, 0x3 ;  /* 0x0000002b04041c11 */ /* 0x000fe2000f8e18ff */
[----:B------:R-:W-:Y:S04]  /*7940*/  UISETP.NE.AND UP0, UPT, UR4, 0x4, UPT ;  /* 0x000000040400788c */ /* 0x000fe8000bf05270 */
[----:B------:R-:W-:Y:S01]  /*7950*/  @P1 VIADD R4, R4, 0x70 ;  /* 0x0000007004041836 */ /* 0x000fe20000000000 */
[----:B------:R-:W-:Y:S04]  /*7960*/  USEL UR47, UR4, URZ, UP0 ;  /* 0x000000ff042f7287 */ /* 0x000fe80008000000 */
[----:B------:R-:W-:Y:S04]  /*7970*/  @P1 PRMT R0, R0, 0x654, R4 ;  /* 0x0000065400001816 */ /* 0x000fe80000000004 */
[----:B------:R3:W-:Y:S04]  /*7980*/  @P1 SYNCS.ARRIVE.TRANS64.RED.A1T0 RZ, [R0+URZ], RZ ;  /* 0x000000ff00ff19a7 */ /* 0x0007e800081004ff */
.L_x_121:
[----:B------:R-:W4:Y:S01]  /*7990*/  @P1 SYNCS.PHASECHK.TRANS64.TRYWAIT P0, [R2+URZ+0x50], R3 ;  /* 0x00005003020015a7 */ /* 0x000f2200080011ff */
[----:B------:R-:W-:Y:S01]  /*79a0*/  BSSY B1, `(.L_x_122) ;  /* 0x000001f000017945 */ /* 0x000fe20003800000 */
[----:B----4-:R-:W-:Y:S03]  /*79b0*/  @P1 SEL R115, RZ, 0x1, !P0 ;  /* 0x00000001ff731807 */ /* 0x010fe60004000000 */
[----:B------:R-:W-:Y:S05]  /*79c0*/  @!P1 BRA `(.L_x_123) ;  /* 0x0000000000709947 */ /* 0x000fea0003800000 */
[----:B------:R-:W-:Y:S01]  /*79d0*/  ISETP.NE.AND P1, PT, R116, RZ, PT ;  /* 0x000000ff7400720c */ /* 0x000fe20003f25270 */
[----:B------:R-:W-:Y:S01]  /*79e0*/  BSSY B0, `(.L_x_124) ;  /* 0x000000b000007945 */ /* 0x000fe20003800000 */
[----:B------:R-:W-:Y:S11]  /*79f0*/  ISETP.NE.AND P0, PT, R115, RZ, PT ;  /* 0x000000ff7300720c */ /* 0x000ff60003f05270 */
[----:B-1----:R-:W-:Y:S05]  /*7a00*/  @P1 IMAD R6, R111, 0x4000, R109 ;  /* 0x000040006f061824 */ /* 0x002fea00078e026d */
[----:B------:R-:W-:Y:S04]  /*7a10*/  @P1 IADD3 R5, PT, PT, R6, UR43, RZ ;  /* 0x0000002b06051c10 */ /* 0x000fe8000fffe0ff */
[----:B------:R-:W-:Y:S01]  /*7a20*/  @P1 IADD3 R4, PT, PT, R113, R5, RZ ;  /* 0x0000000571041210 */ /* 0x000fe20007ffe0ff */
[--C-:B------:R-:W-:Y:S02]  /*7a30*/  @P1 IMAD.IADD R3, R112, 0x1, R5.reuse ;  /* 0x0000000170031824 */ /* 0x100fe400078e0205 */
[----:B------:R-:W-:Y:S01]  /*7a40*/  @P1 IMAD.IADD R5, R114, 0x1, R5 ;  /* 0x0000000172051824 */ /* 0x000fe200078e0205 */
[----:B------:R-:W-:Y:S06]  /*7a50*/  @P0 BRA `(.L_x_125) ;  /* 0x00000000000c0947 */ /* 0x000fec0003800000 */
[----:B---3--:R-:W-:Y:S04]  /*7a60*/  SHF.L.U32 R0, RZ, 0x1f, RZ ;  /* 0x0000001fff007819 */ /* 0x008fe800000006ff */
[----:B------:R-:W1:Y:S02]  /*7a70*/  SYNCS.PHASECHK.TRANS64.TRYWAIT P0, [R2+URZ+0x50], R0 ;  /* 0x00005000020075a7 */ /* 0x000e6400080011ff */
[----:B-1----:R-:W-:Y:S05]  /*7a80*/  @!P0 BRA `(.L_x_126) ;  /* 0x0000005400cc8947 */ /* 0x002fea0003800000 */
.L_x_125:
[----:B------:R-:W-:Y:S05]  /*7a90*/  BSYNC B0 ;  /* 0x0000000000007941 */ /* 0x000fea0003800000 */
.L_x_124:
[----:B------:R-:W-:Y:S01]  /*7aa0*/  ISETP.NE.AND P0, PT, R116, RZ, PT ;  /* 0x000000ff7400720c */ /* 0x000fe20003f05270 */
[----:B------:R-:W-:Y:S11]  /*7ab0*/  VIADD R111, R111, 0x1 ;  /* 0x000000016f6f7836 */ /* 0x000ff60000000000 */
[----:B------:R-:W-:Y:S01]  /*7ac0*/  @!UPT UIADD3 URZ, UPT, UPT, URZ, URZ, URZ ;  /* 0x000000fffffff290 */ /* 0x000fe2000fffe0ff */
[----:B------:R4:W2:Y:S01]  /*7ad0*/  @P0 LDS.128 R52, [R5+0x400] ;  /* 0x0004000005340984 */ /* 0x0008a20000000c00 */
[--C-:B-1-3--:R-:W-:Y:S01]  /*7ae0*/  @P0 IMAD.IADD R0, R113, 0x1, R3.reuse ;  /* 0x0000000171000824 */ /* 0x10afe200078e0203 */
[C---:B------:R-:W-:Y:S02]  /*7af0*/  @P0 IADD3 R2, PT, PT, R114.reuse, R4, RZ ;  /* 0x0000000472020210 */ /* 0x040fe40007ffe0ff */
[----:B------:R1:W3:Y:S04]  /*7b00*/  @P0 LDS.128 R56, [R4+0x400] ;  /* 0x0004000004380984 */ /* 0x0002e80000000c00 */
[----:B------:R2:W2:Y:S04]  /*7b10*/  @P0 LDS.128 R48, [R6+UR43+0x400] ;  /* 0x0004002b06300984 */ /* 0x0004a80008000c00 */
[----:B------:R2:W2:Y:S04]  /*7b20*/  @P0 LDS.128 R60, [R2+0x400] ;  /* 0x00040000023c0984 */ /* 0x0004a80000000c00 */
[----:B------:R2:W2:Y:S04]  /*7b30*/  @P0 LDS.128 R64, [R3+0x400] ;  /* 0x0004000003400984 */ /* 0x0004a80000000c00 */
[----:B------:R2:W2:Y:S01]  /*7b40*/  @P0 LDS.128 R72, [R0+0x400] ;  /* 0x0004000000480984 */ /* 0x0004a20000000c00 */
[C---:B----4-:R-:W-:Y:S01]  /*7b50*/  @P0 IMAD.IADD R5, R114.reuse, 0x1, R3 ;  /* 0x0000000172050824 */ /* 0x050fe200078e0203 */
[----:B-1----:R-:W-:Y:S04]  /*7b60*/  @P0 IADD3 R4, PT, PT, R114, R0, RZ ;  /* 0x0000000072040210 */ /* 0x002fe80007ffe0ff */
[----:B------:R4:W1:Y:S04]  /*7b70*/  @P0 LDS.128 R68, [R5+0x400] ;  /* 0x0004000005440984 */ /* 0x0008680000000c00 */
[----:B------:R4:W1:Y:S02]  /*7b80*/  @P0 LDS.128 R76, [R4+0x400] ;  /* 0x00040000044c0984 */ /* 0x0008640000000c00 */
.L_x_123:
[----:B------:R-:W-:Y:S05]  /*7b90*/  BSYNC B1 ;  /* 0x0000000000017941 */ /* 0x000fea0003800000 */
.L_x_122:
[----:B--23--:R-:W-:Y:S05]  /*7ba0*/  VIADD R0, R39, 0x20 ;  /* 0x0000002027007836 */ /* 0x00cfea0000000000 */
[----:B------:R-:W-:Y:S04]  /*7bb0*/  SHF.R.U32.HI R0, RZ, 0x15, R0 ;  /* 0x00000015ff007819 */ /* 0x000fe80000011600 */
[----:B------:R-:W-:Y:S11]  /*7bc0*/  LOP3.LUT P0, RZ, R0, 0x3, R88, 0x48, !PT ;  /* 0x0000000300ff7812 */ /* 0x000ff60007804858 */
[----:B------:R-:W-:Y:S02]  /*7bd0*/  @!UPT UIADD3 URZ, UPT, UPT, URZ, URZ, URZ ;  /* 0x000000fffffff290 */ /* 0x000fe4000fffe0ff */
[----:B------:R-:W-:Y:S05]  /*7be0*/  @!P0 BRA `(.L_x_127) ;  /* 0x0000000000408947 */ /* 0x000fea0003800000 */
[----:B------:R-:W4:Y:S01]  /*7bf0*/  LDCU.64 UR8, c[0x4][0x70] ;  /* 0x01000e00ff0877ac */ /* 0x000f220008000a00 */
[----:B------:R-:W-:Y:S01]  /*7c00*/  MOV R3, 0x0 ;  /* 0x0000000000037802 */ /* 0x000fe20000000f00 */
[----:B-1----:R-:W-:Y:S02]  /*7c10*/  HFMA2 R12, -RZ, RZ, 0, 5.9604644775390625e-08 ;  /* 0x00000001ff0c7431 */ /* 0x002fe400000001ff */
[----:B------:R-:W-:Y:S02]  /*7c20*/  IMAD.MOV.U32 R8, RZ, RZ, 0x192 ;  /* 0x00000192ff087424 */ /* 0x000fe400078e00ff */
[----:B------:R-:W-:Y:S01]  /*7c30*/  IMAD.MOV.U32 R13, RZ, RZ, RZ ;  /* 0x000000ffff0d7224 */ /* 0x000fe200078e00ff */
[----:B------:R-:W1:Y:S01]  /*7c40*/  LDCU.64 UR6, c[0x4][0x78] ;  /* 0x01000f00ff0677ac */ /* 0x000e620008000a00 */
[----:B------:R-:W2:Y:S01]  /*7c50*/  LDC.64 R2, c[0x4][R3] ;  /* 0x0100000003027b82 */ /* 0x000ea20000000a00 */
[----:B------:R-:W3:Y:S01]  /*7c60*/  LDCU.64 UR4, c[0x4][0x10] ;  /* 0x01000200ff0477ac */ /* 0x000ee20008000a00 */
[----:B----4-:R-:W-:Y:S01]  /*7c70*/  MOV R5, UR9 ;  /* 0x0000000900057c02 */ /* 0x010fe20008000f00 */
[----:B------:R-:W-:Y:S01]  /*7c80*/  IMAD.U32 R4, RZ, RZ, UR8 ;  /* 0x00000008ff047e24 */ /* 0x000fe2000f8e00ff */
[----:B-1----:R-:W-:Y:S01]  /*7c90*/  MOV R7, UR7 ;  /* 0x0000000700077c02 */ /* 0x002fe20008000f00 */
[----:B------:R-:W-:Y:S01]  /*7ca0*/  IMAD.U32 R6, RZ, RZ, UR6 ;  /* 0x00000006ff067e24 */ /* 0x000fe2000f8e00ff */
[----:B---3--:R-:W-:Y:S01]  /*7cb0*/  MOV R11, UR5 ;  /* 0x00000005000b7c02 */ /* 0x008fe20008000f00 */
[----:B------:R-:W-:Y:S02]  /*7cc0*/  IMAD.U32 R10, RZ, RZ, UR4 ;  /* 0x00000004ff0a7e24 */ /* 0x000fe4000f8e00ff */
[----:B------:R-:W-:Y:S07]  /*7cd0*/  LEPC R20, `(.L_x_127) ;  /* 0x000000001014794e */ /* 0x000fee0000000000 */
[----:B--2---:R-:W-:Y:S05]  /*7ce0*/  CALL.ABS.NOINC R2 ;  /* 0x0000000002007343 */ /* 0x004fea0003c00000 */
.L_x_127:
[----:B------:R-:W-:Y:S05]  /*7cf0*/  WARPSYNC.ALL ;  /* 0x0000000000007948 */ /* 0x000fea0003800000 */
[----:B------:R-:W-:Y:S01]  /*7d00*/  R2UR UR4, R39 ;  /* 0x00000000270472ca */ /* 0x000fe200000e0000 */
[----:B------:R-:W-:Y:S01]  /*7d10*/  BSSY.RECONVERGENT B0, `(.L_x_128) ;  /* 0x0000064000007945 */ /* 0x000fe20003800200 */
[----:B------:R-:W-:Y:S02]  /*7d20*/  ISETP.NE.AND P6, PT, R106, RZ, PT ;  /* 0x000000ff6a00720c */ /* 0x000fe40003fc5270 */
[----:B------:R-:W-:Y:S02]  /*7d30*/  MOV R0, UR47 ;  /* 0x0000002f00007c02 */ /* 0x000fe40008000f00 */
[----:B------:R-:W-:Y:S02]  /*7d40*/  MOV R117, UR52 ;  /* 0x0000003400757c02 */ /* 0x000fe40008000f00 */
[----:B------:R-:W-:Y:S05]  /*7d50*/  ISETP.NE.AND P0, PT, R103, RZ, PT ;  /* 0x000000ff6700720c */ /* 0x000fea0003f05270 */
[----:B-1--4-:R-:W1:Y:S02]  /*7d60*/  LDTM.x32 R4, tmem[UR4+0x20] ;  /* 0x00002004000479ee */ /* 0x012e6400082c0000 */
[----:B------:R-:W-:Y:S04]  /*7d70*/  @P6 LEA R0, R0, UR43, 0x3 ;  /* 0x0000002b00006c11 */ /* 0x000fe8000f8e18ff */
[----:B------:R-:W-:Y:S04]  /*7d80*/  @P6 IADD3 R0, PT, PT, R0, 0x70, RZ ;  /* 0x0000007000006810 */ /* 0x000fe80007ffe0ff */
[----:B------:R-:W-:Y:S01]  /*7d90*/  @P6 PRMT R117, R117, 0x654, R0 ;  /* 0x0000065475756816 */ /* 0x000fe20000000000 */
[C---:B-1----:R-:W-:Y:S01]  /*7da0*/  FMUL R0, R38.reuse, R4 ;  /* 0x0000000426007220 */ /* 0x042fe20000400000 */
        /* <DEDUP_REMOVED lines=69> */
[----:B------:R-:W-:Y:S01]  /*8200*/  FFMA R31, R45, R79, R0 ;  /* 0x0000004f2d1f7223 */ /* 0x000fe20000000000 */
[----:B------:R-:W-:Y:S02]  /*8210*/  LEA R0, R111, UR43, 0x3 ;  /* 0x0000002b6f007c11 */ /* 0x000fe4000f8e18ff */
[----:B------:R-:W-:Y:S02]  /*8220*/  @P6 SHF.L.U32 R2, RZ, 0x1f, RZ ;  /* 0x0000001fff026819 */ /* 0x000fe400000006ff */
[----:B------:R1:W-:Y:S01]  /*8230*/  STS.128 [R94+0x4400], R28 ;  /* 0x0044001c5e007388 */ /* 0x0003e20000000c00 */
[----:B------:R-:W-:Y:S01]  /*8240*/  @!PT LDS RZ, [RZ] ;  /* 0x00000000fffff984 */ /* 0x000fe20000000800 */
[----:B------:R-:W-:Y:S01]  /*8250*/  @!PT LDS RZ, [RZ] ;  /* 0x00000000fffff984 */ /* 0x000fe20000000800 */
[----:B------:R-:W-:Y:S01]  /*8260*/  @!PT LDS RZ, [RZ] ;  /* 0x00000000fffff984 */ /* 0x000fe20000000800 */
[----:B------:R-:W-:Y:S01]  /*8270*/  @!PT LDS RZ, [RZ] ;  /* 0x00000000fffff984 */ /* 0x000fe20000000800 */
[----:B------:R2:W-:Y:S06]  /*8280*/  MEMBAR.ALL.CTA ;  /* 0x0000000000007992 */ /* 0x0005ec0000008000 */
[----:B--2---:R-:W2:Y:S02]  /*8290*/  FENCE.VIEW.ASYNC.S ;  /* 0x00000000000073c6 */ /* 0x004ea40000000000 */
[----:B--2---:R-:W-:Y:S06]  /*82a0*/  BAR.SYNC.DEFER_BLOCKING 0x1, 0x80 ;  /* 0x0042000000007b1d */ /* 0x004fec0000010000 */
[----:B------:R-:W-:Y:S05]  /*82b0*/  @P0 BRA `(.L_x_129) ;  /* 0x0000000000240947 */ /* 0x000fea0003800000 */
[----:B------:R-:W-:Y:S02]  /*82c0*/  UIADD3 UR4, UP0, UPT, UR54, 0x680, URZ ;  /* 0x0000068036047890 */ /* 0x000fe4000ff1e0ff */
[----:B------:R-:W-:Y:S02]  /*82d0*/  UIADD3 UR9, UPT, UPT, UR49, 0x20, URZ ;  /* 0x0000002031097890 */ /* 0x000fe4000fffe0ff */
[----:B------:R-:W-:Y:S02]  /*82e0*/  UIADD3 UR8, UPT, UPT, UR43, 0x4400, URZ ;  /* 0x000044002b087890 */ /* 0x000fe4000fffe0ff */
[----:B------:R-:W-:Y:S01]  /*82f0*/  UIADD3.X UR5, UPT, UPT, URZ, UR55, URZ, UP0, !UPT ;  /* 0x00000037ff057290 */ /* 0x000fe200087fe4ff */
[----:B------:R-:W-:Y:S01]  /*8300*/  UMOV UR10, UR50 ;  /* 0x00000032000a7c82 */ /* 0x000fe20008000000 */
[----:B------:R-:W-:Y:S07]  /*8310*/  UMOV UR11, UR36 ;  /* 0x00000024000b7c82 */ /* 0x000fee0008000000 */
[----:B------:R2:W-:Y:S01]  /*8320*/  UTMASTG.3D [UR8], [UR4] ;  /* 0x00000008040073b5 */ /* 0x0005e20008010000 */
[----:B------:R0:W-:Y:S01]  /*8330*/  UTMACMDFLUSH ;  /* 0x00000000000079b7 */ /* 0x0001e20000000000 */
[----:B--2---:R-:W-:Y:S04]  /*8340*/  DEPBAR.LE SB0, 0x1 ;  /* 0x000080400000791a */ /* 0x004fe80000000000 */
.L_x_129:
[----:B------:R-:W-:Y:S05]  /*8350*/  BSYNC.RECONVERGENT B0 ;  /* 0x0000000000007941 */ /* 0x000fea0003800200 */
.L_x_128:
[----:B------:R-:W-:Y:S01]  /*8360*/  BAR.SYNC.DEFER_BLOCKING 0x1, 0x80 ;  /* 0x0042000000007b1d */ /* 0x000fe20000010000 */
[----:B------:R-:W-:Y:S04]  /*8370*/  UIADD3 UR4, UPT, UPT, UR47, 0x1, URZ ;  /* 0x000000012f047890 */ /* 0x000fe8000fffe0ff */
[----:B------:R-:W-:Y:S04]  /*8380*/  UISETP.NE.AND UP0, UPT, UR4, 0x4, UPT ;  /* 0x000000040400788c */ /* 0x000fe8000bf05270 */
[----:B------:R-:W-:Y:S01]  /*8390*/  USEL UR46, UR4, URZ, UP0 ;  /* 0x000000ff042e7287 */ /* 0x000fe20008000000 */
[----:B------:R2:W-:Y:S01]  /*83a0*/  @P6 SYNCS.ARRIVE.TRANS64.RED.A1T0 RZ, [R117+URZ], RZ ;  /* 0x000000ff75ff69a7 */ /* 0x0005e200081004ff */
[----:B------:R-:W-:Y:S01]  /*83b0*/  BSSY B1, `(.L_x_130) ;  /* 0x0000020000017945 */ /* 0x000fe20003800000 */
[----:B------:R-:W3:Y:S02]  /*83c0*/  @P6 SYNCS.PHASECHK.TRANS64.TRYWAIT P0, [R0+URZ+0x50], R2 ;  /* 0x00005002000065a7 */ /* 0x000ee400080011ff */
[----:B---3--:R-:W-:Y:S01]  /*83d0*/  @P6 SEL R115, RZ, 0x1, !P0 ;  /* 0x00000001ff736807 */ /* 0x008fe20004000000 */
[----:B--2---:R-:W-:Y:S06]  /*83e0*/  @!P6 BRA `(.L_x_131) ;  /* 0x000000000070e947 */ /* 0x004fec0003800000 */
        /* <DEDUP_REMOVED lines=9> */
[----:B------:R-:W-:Y:S04]  /*8480*/  SHF.L.U32 R6, RZ, 0x1f, RZ ;  /* 0x0000001fff067819 */ /* 0x000fe800000006ff */
[----:B------:R-:W1:Y:S02]  /*8490*/  SYNCS.PHASECHK.TRANS64.TRYWAIT P0, [R0+URZ+0x50], R6 ;  /* 0x00005006000075a7 */ /* 0x000e6400080011ff */
[----:B-1----:R-:W-:Y:S05]  /*84a0*/  @!P0 BRA `(.L_x_134) ;  /* 0x0000004c00588947 */ /* 0x002fea0003800000 */
.L_x_133:
[----:B------:R-:W-:Y:S05]  /*84b0*/  BSYNC B0 ;  /* 0x0000000000007941 */ /* 0x000fea0003800000 */
.L_x_132:
[----:B------:R-:W-:Y:S01]  /*84c0*/  ISETP.NE.AND P0, PT, R116, RZ, PT ;  /* 0x000000ff7400720c */ /* 0x000fe20003f05270 */
[----:B------:R-:W-:Y:S11]  /*84d0*/  VIADD R111, R111, 0x1 ;  /* 0x000000016f6f7836 */ /* 0x000ff60000000000 */
[----:B------:R-:W-:Y:S01]  /*84e0*/  @!UPT UIADD3 URZ, UPT, UPT, URZ, URZ, URZ ;  /* 0x000000fffffff290 */ /* 0x000fe2000fffe0ff */
[----:B------:R2:W3:Y:S01]  /*84f0*/  @P0 LDS.128 R48, [R5+UR43+0x400] ;  /* 0x0004002b05300984 */ /* 0x0004e20008000c00 */
[--C-:B-1----:R-:W-:Y:S03]  /*8500*/  @P0 IMAD.IADD R0, R113, 0x1, R2.reuse ;  /* 0x0000000171000824 */ /* 0x102fe600078e0202 */
[----:B------:R1:W4:Y:S04]  /*8510*/  @P0 LDS.128 R52, [R4+0x400] ;  /* 0x0004000004340984 */ /* 0x0003280000000c00 */
[----:B------:R5:W3:Y:S04]  /*8520*/  @P0 LDS.128 R56, [R3+0x400] ;  /* 0x0004000003380984 */ /* 0x000ae80000000c00 */
[----:B------:R3:W3:Y:S04]  /*8530*/  @P0 LDS.128 R64, [R2+0x400] ;  /* 0x0004000002400984 */ /* 0x0006e80000000c00 */
[----:B------:R3:W3:Y:S01]  /*8540*/  @P0 LDS.128 R72, [R0+0x400] ;  /* 0x0004000000480984 */ /* 0x0006e20000000c00 */
[C---:B--2---:R-:W-:Y:S01]  /*8550*/  @P0 IADD3 R5, PT, PT, R114.reuse, R3, RZ ;  /* 0x0000000372050210 */ /* 0x044fe20007ffe0ff */
[C---:B-1----:R-:W-:Y:S04]  /*8560*/  @P0 IMAD.IADD R4, R114.reuse, 0x1, R2 ;  /* 0x0000000172040824 */ /* 0x042fe800078e0202 */
[----:B------:R2:W1:Y:S01]  /*8570*/  @P0 LDS.128 R60, [R5+0x400] ;  /* 0x00040000053c0984 */ /* 0x0004620000000c00 */
[----:B-----5:R-:W-:Y:S03]  /*8580*/  @P0 IADD3 R3, PT, PT, R114, R0, RZ ;  /* 0x0000000072030210 */ /* 0x020fe60007ffe0ff */
[----:B------:R2:W1:Y:S04]  /*8590*/  @P0 LDS.128 R68, [R4+0x400] ;  /* 0x0004000004440984 */ /* 0x0004680000000c00 */
[----:B------:R2:W1:Y:S02]  /*85a0*/  @P0 LDS.128 R76, [R3+0x400] ;  /* 0x00040000034c0984 */ /* 0x0004640000000c00 */
.L_x_131:
[----:B------:R-:W-:Y:S05]  /*85b0*/  BSYNC B1 ;  /* 0x0000000000017941 */ /* 0x000fea0003800000 */
.L_x_130:
[----:B---3--:R-:W-:Y:S05]  /*85c0*/  VIADD R0, R39, 0x40 ;  /* 0x0000004027007836 */ /* 0x008fea0000000000 */
[----:B------:R-:W-:Y:S04]  /*85d0*/  SHF.R.U32.HI R0, RZ, 0x15, R0 ;  /* 0x00000015ff007819 */ /* 0x000fe80000011600 */
[----:B------:R-:W-:Y:S11]  /*85e0*/  LOP3.LUT P0, RZ, R0, 0x3, R88, 0x48, !PT ;  /* 0x0000000300ff7812 */ /* 0x000ff60007804858 */
[----:B------:R-:W-:Y:S02]  /*85f0*/  @!UPT UIADD3 URZ, UPT, UPT, URZ, URZ, URZ ;  /* 0x000000fffffff290 */ /* 0x000fe4000fffe0ff */
[----:B------:R-:W-:Y:S05]  /*8600*/  @!P0 BRA `(.L_x_135) ;  /* 0x0000000000408947 */ /* 0x000fea0003800000 */
[----:B------:R-:W3:Y:S01]  /*8610*/  LDCU.64 UR8, c[0x4][0x70] ;  /* 0x01000e00ff0877ac */ /* 0x000ee20008000a00 */
[----:B--2---:R-:W-:Y:S01]  /*8620*/  MOV R3, 0x0 ;  /* 0x0000000000037802 */ /* 0x004fe20000000f00 */
[----:B-1----:R-:W-:Y:S02]  /*8630*/  HFMA2 R12, -RZ, RZ, 0, 5.9604644775390625e-08 ;  /* 0x00000001ff0c7431 */ /* 0x002fe400000001ff */
[----:B------:R-:W-:Y:S02]  /*8640*/  IMAD.MOV.U32 R8, RZ, RZ, 0x192 ;  /* 0x00000192ff087424 */ /* 0x000fe400078e00ff */
[----:B------:R-:W-:Y:S01]  /*8650*/  IMAD.MOV.U32 R13, RZ, RZ, RZ ;  /* 0x000000ffff0d7224 */ /* 0x000fe200078e00ff */
[----:B------:R-:W1:Y:S01]  /*8660*/  LDCU.64 UR6, c[0x4][0x78] ;  /* 0x01000f00ff0677ac */ /* 0x000e620008000a00 */
[----:B------:R-:W2:Y:S01]  /*8670*/  LDC.64 R2, c[0x4][R3] ;  /* 0x0100000003027b82 */ /* 0x000ea20000000a00 */
[----:B------:R-:W5:Y:S01]  /*8680*/  LDCU.64 UR4, c[0x4][0x10] ;  /* 0x01000200ff0477ac */ /* 0x000f620008000a00 */
[----:B---3--:R-:W-:Y:S01]  /*8690*/  MOV R5, UR9 ;  /* 0x0000000900057c02 */ /* 0x008fe20008000f00 */
[----:B------:R-:W-:Y:S01]  /*86a0*/  IMAD.U32 R4, RZ, RZ, UR8 ;  /* 0x00000008ff047e24 */ /* 0x000fe2000f8e00ff */
[----:B-1----:R-:W-:Y:S01]  /*86b0*/  MOV R7, UR7 ;  /* 0x0000000700077c02 */ /* 0x002fe20008000f00 */
[----:B------:R-:W-:Y:S01]  /*86c0*/  IMAD.U32 R6, RZ, RZ, UR6 ;  /* 0x00000006ff067e24 */ /* 0x000fe2000f8e00ff */
[----:B-----5:R-:W-:Y:S01]  /*86d0*/  MOV R11, UR5 ;  /* 0x00000005000b7c02 */ /* 0x020fe20008000f00 */
[----:B------:R-:W-:Y:S02]  /*86e0*/  IMAD.U32 R10, RZ, RZ, UR4 ;  /* 0x00000004ff0a7e24 */ /* 0x000fe4000f8e00ff */
[----:B------:R-:W-:Y:S07]  /*86f0*/  LEPC R20, `(.L_x_135) ;  /* 0x000000001014794e */ /* 0x000fee0000000000 */
[----:B--2-4-:R-:W-:Y:S05]  /*8700*/  CALL.ABS.NOINC R2 ;  /* 0x0000000002007343 */ /* 0x014fea0003c00000 */
.L_x_135:
[----:B------:R-:W-:Y:S05]  /*8710*/  WARPSYNC.ALL ;  /* 0x0000000000007948 */ /* 0x000fea0003800000 */
[----:B------:R-:W-:Y:S01]  /*8720*/  R2UR UR4, R39 ;  /* 0x00000000270472ca */ /* 0x000fe200000e0000 */
[----:B------:R-:W-:Y:S01]  /*8730*/  BSSY.RECONVERGENT B0, `(.L_x_136) ;  /* 0x0000064000007945 */ /* 0x000fe20003800200 */
[----:B------:R-:W-:Y:S02]  /*8740*/  ISETP.NE.AND P6, PT, R106, RZ, PT ;  /* 0x000000ff6a00720c */ /* 0x000fe40003fc5270 */
[----:B------:R-:W-:Y:S02]  /*8750*/  MOV R0, UR46 ;  /* 0x0000002e00007c02 */ /* 0x000fe40008000f00 */
[----:B------:R-:W-:Y:S02]  /*8760*/  MOV R117, UR52 ;  /* 0x0000003400757c02 */ /* 0x000fe40008000f00 */
[----:B------:R-:W-:Y:S05]  /*8770*/  ISETP.NE.AND P0, PT, R103, RZ, PT ;  /* 0x000000ff6700720c */ /* 0x000fea0003f05270 */
[----:B-12---:R-:W1:Y:S02]  /*8780*/  LDTM.x32 R4, tmem[UR4+0x40] ;  /* 0x00004004000479ee */ /* 0x006e6400082c0000 */
        /* <DEDUP_REMOVED lines=16> */
[C---:B----4-:R-:W-:Y:S01]  /*8890*/  FFMA R4, R45.reuse, R52, R4 ;  /* 0x000000342d047223 */ /* 0x050fe20000000004 */
        /* <DEDUP_REMOVED lines=77> */
.L_x_137:
[----:B------:R-:W-:Y:S05]  /*8d70*/  BSYNC.RECONVERGENT B0 ;  /* 0x0000000000007941 */ /* 0x000fea0003800200 */
.L_x_136:
[----:B------:R-:W-:Y:S01]  /*8d80*/  BAR.SYNC.DEFER_BLOCKING 0x1, 0x80 ;  /* 0x0042000000007b1d */ /* 0x000fe20000010000 */
[----:B------:R-:W-:Y:S04]  /*8d90*/  UIADD3 UR4, UPT, UPT, UR46, 0x1, URZ ;  /* 0x000000012e047890 */ /* 0x000fe8000fffe0ff */
[----:B------:R-:W-:Y:S04]  /*8da0*/  UISETP.NE.AND UP0, UPT, UR4, 0x4, UPT ;  /* 0x000000040400788c */ /* 0x000fe8000bf05270 */
[----:B------:R-:W-:Y:S01]  /*8db0*/  USEL UR44, UR4, URZ, UP0 ;  /* 0x000000ff042c7287 */ /* 0x000fe20008000000 */
[----:B------:R2:W-:Y:S01]  /*8dc0*/  @P6 SYNCS.ARRIVE.TRANS64.RED.A1T0 RZ, [R117+URZ], RZ ;  /* 0x000000ff75ff69a7 */ /* 0x0005e200081004ff */
[----:B------:R-:W-:Y:S01]  /*8dd0*/  BSSY B1, `(.L_x_138) ;  /* 0x0000023000017945 */ /* 0x000fe20003800000 */
[----:B------:R-:W3:Y:S01]  /*8de0*/  @P6 SYNCS.PHASECHK.TRANS64.TRYWAIT P0, [R0+URZ+0x50], R2 ;  /* 0x00005002000065a7 */ /* 0x000ee200080011ff */
[----:B--2---:R-:W-:Y:S01]  /*8df0*/  HFMA2 R117, -RZ, RZ, 0, 0 ;  /* 0x00000000ff757431 */ /* 0x004fe200000001ff */
[----:B---3--:R-:W-:Y:S01]  /*8e00*/  @P6 SEL R115, RZ, 0x1, !P0 ;  /* 0x00000001ff736807 */ /* 0x008fe20004000000 */
[----:B------:R-:W-:Y:S06]  /*8e10*/  @!P6 BRA `(.L_x_139) ;  /* 0x000000000078e947 */ /* 0x000fec0003800000 */
        /* <DEDUP_REMOVED lines=12> */
.L_x_141:
[----:B------:R-:W-:Y:S05]  /*8ee0*/  BSYNC B0 ;  /* 0x0000000000007941 */ /* 0x000fea0003800000 */
.L_x_140:
[----:B------:R-:W-:Y:S02]  /*8ef0*/  ISETP.NE.AND P0, PT, R116, RZ, PT ;  /* 0x000000ff7400720c */ /* 0x000fe40003f05270 */
[----:B------:R-:W-:Y:S11]  /*8f00*/  IADD3 R111, PT, PT, R111, 0x1, RZ ;  /* 0x000000016f6f7810 */ /* 0x000ff60007ffe0ff */
[----:B------:R2:W3:Y:S01]  /*8f10*/  @P0 LDS.128 R48, [R5+UR43+0x400] ;  /* 0x0004002b05300984 */ /* 0x0004e20008000c00 */
[----:B-1----:R-:W-:Y:S03]  /*8f20*/  @P0 IMAD.IADD R0, R113, 0x1, R2 ;  /* 0x0000000171000824 */ /* 0x002fe600078e0202 */
[----:B------:R1:W4:Y:S04]  /*8f30*/  @P0 LDS.128 R52, [R4+0x400] ;  /* 0x0004000004340984 */ /* 0x0003280000000c00 */
[----:B------:R5:W3:Y:S04]  /*8f40*/  @P0 LDS.128 R56, [R3+0x400] ;  /* 0x0004000003380984 */ /* 0x000ae80000000c00 */
[----:B------:R3:W3:Y:S04]  /*8f50*/  @P0 LDS.128 R64, [R2+0x400] ;  /* 0x0004000002400984 */ /* 0x0006e80000000c00 */
[----:B------:R3:W3:Y:S01]  /*8f60*/  @P0 LDS.128 R72, [R0+0x400] ;  /* 0x0004000000480984 */ /* 0x0006e20000000c00 */
[C---:B--2---:R-:W-:Y:S01]  /*8f70*/  @P0 IMAD.IADD R5, R114.reuse, 0x1, R3 ;  /* 0x0000000172050824 */ /* 0x044fe200078e0203 */
[C---:B-1----:R-:W-:Y:S04]  /*8f80*/  @P0 IADD3 R4, PT, PT, R114.reuse, R2, RZ ;  /* 0x0000000272040210 */ /* 0x042fe80007ffe0ff */
[----:B------:R2:W1:Y:S01]  /*8f90*/  @P0 LDS.128 R60, [R5+0x400] ;  /* 0x00040000053c0984 */ /* 0x0004620000000c00 */
[----:B-----5:R-:W-:Y:S03]  /*8fa0*/  @P0 IMAD.IADD R3, R114, 0x1, R0 ;  /* 0x0000000172030824 */ /* 0x020fe600078e0200 */
[----:B------:R2:W1:Y:S04]  /*8fb0*/  @P0 LDS.128 R68, [R4+0x400] ;  /* 0x0004000004440984 */ /* 0x0004680000000c00 */
[----:B------:R2:W1:Y:S01]  /*8fc0*/  @P0 LDS.128 R76, [R3+0x400] ;  /* 0x00040000034c0984 */ /* 0x0004620000000c00 */
[C---:B------:R-:W-:Y:S04]  /*8fd0*/  ISETP.NE.AND P0, PT, R111.reuse, 0x4, PT ;  /* 0x000000046f00780c */ /* 0x040fe80003f05270 */
[----:B------:R-:W-:Y:S02]  /*8fe0*/  SEL R111, R111, RZ, P0 ;  /* 0x000000ff6f6f7207 */ /* 0x000fe40000000000 */
[----:B----4-:R-:W-:Y:S02]  /*8ff0*/  SEL R117, RZ, 0x1, P0 ;  /* 0x00000001ff757807 */ /* 0x010fe40000000000 */
.L_x_139:
[----:B------:R-:W-:Y:S05]  /*9000*/  BSYNC B1 ;  /* 0x0000000000017941 */ /* 0x000fea0003800000 */
.L_x_138:
        /* <DEDUP_REMOVED lines=12> */
[----:B------:R-:W4:Y:S01]  /*90d0*/  LDCU.64 UR4, c[0x4][0x10] ;  /* 0x01000200ff0477ac */ /* 0x000f220008000a00 */
[----:B---3--:R-:W-:Y:S01]  /*90e0*/  MOV R5, UR9 ;  /* 0x0000000900057c02 */ /* 0x008fe20008000f00 */
[----:B------:R-:W-:Y:S01]  /*90f0*/  IMAD.U32 R4, RZ, RZ, UR8 ;  /* 0x00000008ff047e24 */ /* 0x000fe2000f8e00ff */
[----:B-1----:R-:W-:Y:S01]  /*9100*/  MOV R7, UR7 ;  /* 0x0000000700077c02 */ /* 0x002fe20008000f00 */
[----:B------:R-:W-:Y:S01]  /*9110*/  IMAD.U32 R6, RZ, RZ, UR6 ;  /* 0x00000006ff067e24 */ /* 0x000fe2000f8e00ff */
[----:B----4-:R-:W-:Y:S01]  /*9120*/  MOV R11, UR5 ;  /* 0x00000005000b7c02 */ /* 0x010fe20008000f00 */
[----:B------:R-:W-:Y:S02]  /*9130*/  IMAD.U32 R10, RZ, RZ, UR4 ;  /* 0x00000004ff0a7e24 */ /* 0x000fe4000f8e00ff */
[----:B------:R-:W-:Y:S07]  /*9140*/  LEPC R20, `(.L_x_143) ;  /* 0x000000001014794e */ /* 0x000fee0000000000 */
[----:B--2---:R-:W-:Y:S05]  /*9150*/  CALL.ABS.NOINC R2 ;  /* 0x0000000002007343 */ /* 0x004fea0003c00000 */
.L_x_143:
        /* <DEDUP_REMOVED lines=83> */
[----:B------:R-:W-:Y:S02]  /*9690*/  @P6 SHF.L.U32 R2, R117, 0x1f, RZ ;  /* 0x0000001f75026819 */ /* 0x000fe400000006ff */
        /* <DEDUP_REMOVED lines=18> */
.L_x_145:
[----:B------:R-:W-:Y:S05]  /*97c0*/  BSYNC.RECONVERGENT B0 ;  /* 0x0000000000007941 */ /* 0x000fea0003800200 */
.L_x_144:
        /* <DEDUP_REMOVED lines=18> */
[----:B------:R-:W-:Y:S04]  /*98f0*/  SHF.L.U32 R6, R117, 0x1f, RZ ;  /* 0x0000001f75067819 */ /* 0x000fe800000006ff */
[----:B------:R-:W1:Y:S02]  /*9900*/  SYNCS.PHASECHK.TRANS64.TRYWAIT P0, [R0+URZ+0x50], R6 ;  /* 0x00005006000075a7 */ /* 0x000e6400080011ff */
[----:B-1----:R-:W-:Y:S05]  /*9910*/  @!P0 BRA `(.L_x_150) ;  /* 0x0000003800648947 */ /* 0x002fea0003800000 */
.L_x_149:
[----:B------:R-:W-:Y:S05]  /*9920*/  BSYNC B0 ;  /* 0x0000000000007941 */ /* 0x000fea0003800000 */
.L_x_148:
[----:B------:R-:W-:Y:S01]  /*9930*/  ISETP.NE.AND P0, PT, R116, RZ, PT ;  /* 0x000000ff7400720c */ /* 0x000fe20003f05270 */
[----:B------:R-:W-:Y:S11]  /*9940*/  VIADD R111, R111, 0x1 ;  /* 0x000000016f6f7836 */ /* 0x000ff60000000000 */
[----:B------:R-:W-:Y:S01]  /*9950*/  @!UPT UIADD3 URZ, UPT, UPT, URZ, URZ, URZ ;  /* 0x000000fffffff290 */ /* 0x000fe2000fffe0ff */
[----:B------:R2:W3:Y:S01]  /*9960*/  @P0 LDS.128 R48, [R5+UR43+0x400] ;  /* 0x0004002b05300984 */ /* 0x0004e20008000c00 */
[--C-:B-1----:R-:W-:Y:S03]  /*9970*/  @P0 IMAD.IADD R0, R113, 0x1, R2.reuse ;  /* 0x0000000171000824 */ /* 0x102fe600078e0202 */
[----:B------:R1:W4:Y:S04]  /*9980*/  @P0 LDS.128 R52, [R4+0x400] ;  /* 0x0004000004340984 */ /* 0x0003280000000c00 */
[----:B------:R5:W3:Y:S04]  /*9990*/  @P0 LDS.128 R56, [R3+0x400] ;  /* 0x0004000003380984 */ /* 0x000ae80000000c00 */
[----:B------:R-:W3:Y:S04]  /*99a0*/  @P0 LDS.128 R64, [R2+0x400] ;  /* 0x0004000002400984 */ /* 0x000ee80000000c00 */
[----:B------:R4:W3:Y:S01]  /*99b0*/  @P0 LDS.128 R72, [R0+0x400] ;  /* 0x0004000000480984 */ /* 0x0008e20000000c00 */
[C---:B--2---:R-:W-:Y:S02]  /*99c0*/  @P0 IMAD.IADD R5, R114.reuse, 0x1, R3 ;  /* 0x0000000172050824 */ /* 0x044fe400078e0203 */
[C---:B-1----:R-:W-:Y:S03]  /*99d0*/  @P0 IMAD.IADD R4, R114.reuse, 0x1, R2 ;  /* 0x0000000172040824 */ /* 0x042fe600078e0202 */
[----:B------:R2:W1:Y:S01]  /*99e0*/  @P0 LDS.128 R60, [R5+0x400] ;  /* 0x00040000053c0984 */ /* 0x0004620000000c00 */
[----:B-----5:R-:W-:Y:S03]  /*99f0*/  @P0 IMAD.IADD R3, R114, 0x1, R0 ;  /* 0x0000000172030824 */ /* 0x020fe600078e0200 */
[----:B------:R2:W1:Y:S04]  /*9a00*/  @P0 LDS.128 R68, [R4+0x400] ;  /* 0x0004000004440984 */ /* 0x0004680000000c00 */
[----:B------:R2:W1:Y:S01]  /*9a10*/  @P0 LDS.128 R76, [R3+0x400] ;  /* 0x00040000034c0984 */ /* 0x0004620000000c00 */
[C---:B------:R-:W-:Y:S04]  /*9a20*/  ISETP.NE.AND P0, PT, R111.reuse, 0x4, PT ;  /* 0x000000046f00780c */ /* 0x040fe80003f05270 */
[----:B----4-:R-:W-:Y:S02]  /*9a30*/  SEL R0, RZ, 0x1, P0 ;  /* 0x00000001ff007807 */ /* 0x010fe40000000000 */
[----:B------:R-:W-:Y:S02]  /*9a40*/  SEL R111, R111, RZ, P0 ;  /* 0x000000ff6f6f7207 */ /* 0x000fe40000000000 */
[----:B------:R-:W-:Y:S02]  /*9a50*/  LOP3.LUT R117, R117, R0, RZ, 0x3c, !PT ;  /* 0x0000000075757212 */ /* 0x000fe400078e3cff */
.L_x_147:
[----:B------:R-:W-:Y:S05]  /*9a60*/  BSYNC B1 ;  /* 0x0000000000017941 */ /* 0x000fea0003800000 */
.L_x_146:
[----:B------:R-:W-:Y:S05]  /*9a70*/  VIADD R0, R39, 0x80 ;  /* 0x0000008027007836 */ /* 0x000fea0000000000 */
[----:B------:R-:W-:Y:S04]  /*9a80*/  SHF.R.U32.HI R0, RZ, 0x15, R0 ;  /* 0x00000015ff007819 */ /* 0x000fe80000011600 */
[----:B------:R-:W-:Y:S11]  /*9a90*/  LOP3.LUT P0, RZ, R0, 0x3, R88, 0x48, !PT ;  /* 0x0000000300ff7812 */ /* 0x000ff60007804858 */
[----:B------:R-:W-:Y:S02]  /*9aa0*/  @!UPT UIADD3 URZ, UPT, UPT, URZ, URZ, URZ ;  /* 0x000000fffffff290 */ /* 0x000fe4000fffe0ff */
[----:B------:R-:W-:Y:S05]  /*9ab0*/  @!P0 BRA `(.L_x_151) ;  /* 0x0000000000408947 */ /* 0x000fea0003800000 */
[----:B------:R-:W4:Y:S01]  /*9ac0*/  LDCU.64 UR8, c[0x4][0x70] ;  /* 0x01000e00ff0877ac */ /* 0x000f220008000a00 */
[----:B--2---:R-:W-:Y:S01]  /*9ad0*/  MOV R3, 0x0 ;  /* 0x0000000000037802 */ /* 0x004fe20000000f00 */
[----:B-1----:R-:W-:Y:S02]  /*9ae0*/  HFMA2 R12, -RZ, RZ, 0, 5.9604644775390625e-08 ;  /* 0x00000001ff0c7431 */ /* 0x002fe400000001ff */
[----:B------:R-:W-:Y:S02]  /*9af0*/  IMAD.MOV.U32 R8, RZ, RZ, 0x192 ;  /* 0x00000192ff087424 */ /* 0x000fe400078e00ff */
[----:B------:R-:W-:Y:S01]  /*9b00*/  IMAD.MOV.U32 R13, RZ, RZ, RZ ;  /* 0x000000ffff0d7224 */ /* 0x000fe200078e00ff */
[----:B------:R-:W1:Y:S01]  /*9b10*/  LDCU.64 UR6, c[0x4][0x78] ;  /* 0x01000f00ff0677ac */ /* 0x000e620008000a00 */
[----:B------:R-:W2:Y:S01]  /*9b20*/  LDC.64 R2, c[0x4][R3] ;  /* 0x0100000003027b82 */ /* 0x000ea20000000a00 */
[----:B------:R-:W5:Y:S01]  /*9b30*/  LDCU.64 UR4, c[0x4][0x10] ;  /* 0x01000200ff0477ac */ /* 0x000f620008000a00 */
[----:B----4-:R-:W-:Y:S01]  /*9b40*/  MOV R5, UR9 ;  /* 0x0000000900057c02 */ /* 0x010fe20008000f00 */
[----:B------:R-:W-:Y:S01]  /*9b50*/  IMAD.U32 R4, RZ, RZ, UR8 ;  /* 0x00000008ff047e24 */ /* 0x000fe2000f8e00ff */
[----:B-1----:R-:W-:Y:S01]  /*9b60*/  MOV R7, UR7 ;  /* 0x0000000700077c02 */ /* 0x002fe20008000f00 */
[----:B------:R-:W-:Y:S01]  /*9b70*/  IMAD.U32 R6, RZ, RZ, UR6 ;  /* 0x00000006ff067e24 */ /* 0x000fe2000f8e00ff */
[----:B-----5:R-:W-:Y:S01]  /*9b80*/  MOV R11, UR5 ;  /* 0x00000005000b7c02 */ /* 0x020fe20008000f00 */
[----:B------:R-:W-:Y:S02]  /*9b90*/  IMAD.U32 R10, RZ, RZ, UR4 ;  /* 0x00000004ff0a7e24 */ /* 0x000fe4000f8e00ff */
[----:B------:R-:W-:Y:S07]  /*9ba0*/  LEPC R20, `(.L_x_151) ;  /* 0x000000001014794e */ /* 0x000fee0000000000 */
[----:B--23--:R-:W-:Y:S05]  /*9bb0*/  CALL.ABS.NOINC R2 ;  /* 0x0000000002007343 */ /* 0x00cfea0003c00000 */
.L_x_151:
        /* <DEDUP_REMOVED lines=15> */
[C---:B---3--:R-:W-:Y:S01]  /*9cb0*/  FFMA R40, R45.reuse, R48, R0 ;  /* 0x000000302d287223 */ /* 0x048fe20000000000 */
        /* <DEDUP_REMOVED lines=77> */
[----:B------:R-:W-:Y:S02]  /*a190*/  UIADD3 UR4, UPT, UPT, UR43, 0x400, URZ ;  /* 0x000004002b047890 */ /* 0x000fe4000fffe0ff */
[----:B------:R-:W-:Y:S01]  /*a1a0*/  UIADD3 UR9, UPT, UPT, UR49, 0x80, URZ ;  /* 0x0000008031097890 */ /* 0x000fe2000fffe0ff */
[----:B------:R-:W-:Y:S01]  /*a1b0*/  UMOV UR10, UR50 ;  /* 0x00000032000a7c82 */ /* 0x000fe20008000000 */
[----:B------:R-:W-:Y:S02]  /*a1c0*/  UMOV UR11, UR36 ;  /* 0x00000024000b7c82 */ /* 0x000fe40008000000 */
[----:B------:R-:W-:Y:S01]  /*a1d0*/  MOV R91, UR4 ;  /* 0x00000004005b7c02 */ /* 0x000fe20008000f00 */
[----:B------:R-:W-:Y:S03]  /*a1e0*/  UIADD3 UR4, UP0, UPT, UR54, 0x680, URZ ;  /* 0x0000068036047890 */ /* 0x000fe6000ff1e0ff */
[----:B------:R-:W-:Y:S01]  /*a1f0*/  R2UR UR8, R91 ;  /* 0x000000005b0872ca */ /* 0x000fe200000e0000 */
[----:B------:R-:W-:Y:S11]  /*a200*/  UIADD3.X UR5, UPT, UPT, URZ, UR55, URZ, UP0, !UPT ;  /* 0x00000037ff057290 */ /* 0x000ff600087fe4ff */
[----:B------:R-:W-:Y:S01]  /*a210*/  @!UPT UIADD3 URZ, UPT, UPT, URZ, URZ, URZ ;  /* 0x000000fffffff290 */ /* 0x000fe2000fffe0ff */
[----:B------:R2:W-:Y:S01]  /*a220*/  UTMASTG.3D [UR8], [UR4] ;  /* 0x00000008040073b5 */ /* 0x0005e20008010000 */
[----:B------:R0:W-:Y:S01]  /*a230*/  UTMACMDFLUSH ;  /* 0x00000000000079b7 */ /* 0x0001e20000000000 */
[----:B--2---:R-:W-:Y:S04]  /*a240*/  DEPBAR.LE SB0, 0x1 ;  /* 0x000080400000791a */ /* 0x004fe80000000000 */
.L_x_153:
[----:B------:R-:W-:Y:S05]  /*a250*/  BSYNC.RECONVERGENT B0 ;  /* 0x0000000000007941 */ /* 0x000fea0003800200 */
.L_x_152:
        /* <DEDUP_REMOVED lines=21> */
.L_x_157:
[----:B------:R-:W-:Y:S05]  /*a3b0*/  BSYNC B0 ;  /* 0x0000000000007941 */ /* 0x000fea0003800000 */
.L_x_156:
        /* <DEDUP_REMOVED lines=19> */
.L_x_155:
[----:B------:R-:W-:Y:S05]  /*a4f0*/  BSYNC B1 ;  /* 0x0000000000017941 */ /* 0x000fea0003800000 */
.L_x_154:
        /* <DEDUP_REMOVED lines=21> */
.L_x_159:
        /* <DEDUP_REMOVED lines=102> */
.L_x_161:
[----:B------:R-:W-:Y:S05]  /*acb0*/  BSYNC.RECONVERGENT B0 ;  /* 0x0000000000007941 */ /* 0x000fea0003800200 */
.L_x_160:
        /* <DEDUP_REMOVED lines=21> */
.L_x_165:
[----:B------:R-:W-:Y:S05]  /*ae10*/  BSYNC B0 ;  /* 0x0000000000007941 */ /* 0x000fea0003800000 */
.L_x_164:
        /* <DEDUP_REMOVED lines=19> */
.L_x_163:
[----:B------:R-:W-:Y:S05]  /*af50*/  BSYNC B1 ;  /* 0x0000000000017941 */ /* 0x000fea0003800000 */
.L_x_162:
        /* <DEDUP_REMOVED lines=21> */
.L_x_167:
        /* <DEDUP_REMOVED lines=102> */
.L_x_169:
[----:B------:R-:W-:Y:S05]  /*b710*/  BSYNC.RECONVERGENT B0 ;  /* 0x0000000000007941 */ /* 0x000fea0003800200 */
.L_x_168:
        /* <DEDUP_REMOVED lines=12> */
[----:B------:R-:W-:Y:S05]  /*b7e0*/  @P1 IMAD R111, R111, 0x4000, R109 ;  /* 0x000040006f6f1824 */ /* 0x000fea00078e026d */
[----:B------:R-:W-:Y:S04]  /*b7f0*/  @P1 IADD3 R2, PT, PT, R111, UR43, RZ ;  /* 0x0000002b6f021c10 */ /* 0x000fe8000fffe0ff */
[----:B------:R-:W-:Y:S01]  /*b800*/  @P1 IADD3 R3, PT, PT, R113, R2, RZ ;  /* 0x0000000271031210 */ /* 0x000fe20007ffe0ff */
[--C-:B------:R-:W-:Y:S02]  /*b810*/  @P1 IMAD.IADD R112, R112, 0x1, R2.reuse ;  /* 0x0000000170701824 */ /* 0x100fe400078e0202 */
[----:B------:R-:W-:Y:S01]  /*b820*/  @P1 IMAD.IADD R2, R114, 0x1, R2 ;  /* 0x0000000172021824 */ /* 0x000fe200078e0202 */
[----:B------:R-:W-:Y:S06]  /*b830*/  @P0 BRA `(.L_x_173) ;  /* 0x00000000000c0947 */ /* 0x000fec0003800000 */
[----:B------:R-:W-:Y:S04]  /*b840*/  SHF.L.U32 R117, R117, 0x1f, RZ ;  /* 0x0000001f75757819 */ /* 0x000fe800000006ff */
[----:B------:R-:W2:Y:S02]  /*b850*/  SYNCS.PHASECHK.TRANS64.TRYWAIT P0, [R0+URZ+0x50], R117 ;  /* 0x00005075000075a7 */ /* 0x000ea400080011ff */
[----:B--2---:R-:W-:Y:S05]  /*b860*/  @!P0 BRA `(.L_x_174) ;  /* 0x0000001800cc8947 */ /* 0x004fea0003800000 */
.L_x_173:
[----:B------:R-:W-:Y:S05]  /*b870*/  BSYNC B0 ;  /* 0x0000000000007941 */ /* 0x000fea0003800000 */
.L_x_172:
[----:B------:R-:W-:Y:S11]  /*b880*/  ISETP.NE.AND P0, PT, R116, RZ, PT ;  /* 0x000000ff7400720c */ /* 0x000ff60003f05270 */
[----:B------:R-:W-:Y:S02]  /*b890*/  @!UPT UIADD3 URZ, UPT, UPT, URZ, URZ, URZ ;  /* 0x000000fffffff290 */ /* 0x000fe4000fffe0ff */
[----:B------:R3:W4:Y:S01]  /*b8a0*/  @P0 LDS.128 R52, [R2+0x400] ;  /* 0x0004000002340984 */ /* 0x0007220000000c00 */
[----:B------:R-:W-:Y:S02]  /*b8b0*/  @P0 IMAD.IADD R113, R113, 0x1, R112 ;  /* 0x0000000171710824 */ /* 0x000fe400078e0270 */
[C---:B--2---:R-:W-:Y:S01]  /*b8c0*/  @P0 IMAD.IADD R0, R114.reuse, 0x1, R3 ;  /* 0x0000000172000824 */ /* 0x044fe200078e0203 */
[----:B------:R2:W1:Y:S04]  /*b8d0*/  @P0 LDS.128 R48, [R111+UR43+0x400] ;  /* 0x0004002b6f300984 */ /* 0x0004680008000c00 */
[----:B------:R2:W1:Y:S04]  /*b8e0*/  @P0 LDS.128 R56, [R3+0x400] ;  /* 0x0004000003380984 */ /* 0x0004680000000c00 */
[----:B------:R2:W1:Y:S04]  /*b8f0*/  @P0 LDS.128 R60, [R0+0x400] ;  /* 0x00040000003c0984 */ /* 0x0004680000000c00 */
[----:B------:R2:W1:Y:S04]  /*b900*/  @P0 LDS.128 R64, [R112+0x400] ;  /* 0x0004000070400984 */ /* 0x0004680000000c00 */
[----:B------:R2:W1:Y:S01]  /*b910*/  @P0 LDS.128 R72, [R113+0x400] ;  /* 0x0004000071480984 */ /* 0x0004620000000c00 */
[C---:B---3--:R-:W-:Y:S02]  /*b920*/  @P0 IADD3 R2, PT, PT, R114.reuse, R112, RZ ;  /* 0x0000007072020210 */ /* 0x048fe40007ffe0ff */
[----:B------:R-:W-:Y:S03]  /*b930*/  @P0 IADD3 R114, PT, PT, R114, R113, RZ ;  /* 0x0000007172720210 */ /* 0x000fe60007ffe0ff */
[----:B------:R2:W3:Y:S04]  /*b940*/  @P0 LDS.128 R68, [R2+0x400] ;  /* 0x0004000002440984 */ /* 0x0004e80000000c00 */
[----:B------:R2:W1:Y:S02]  /*b950*/  @P0 LDS.128 R76, [R114+0x400] ;  /* 0x00040000724c0984 */ /* 0x0004640000000c00 */
.L_x_171:
[----:B------:R-:W-:Y:S05]  /*b960*/  BSYNC B1 ;  /* 0x0000000000017941 */ /* 0x000fea0003800000 */
.L_x_170:
[----:B--2---:R-:W-:Y:S05]  /*b970*/  VIADD R0, R39, 0xe0 ;  /* 0x000000e027007836 */ /* 0x004fea0000000000 */
[----:B------:R-:W-:Y:S04]  /*b980*/  SHF.R.U32.HI R0, RZ, 0x15, R0 ;  /* 0x00000015ff007819 */ /* 0x000fe80000011600 */
[----:B------:R-:W-:Y:S11]  /*b990*/  LOP3.LUT P0, RZ, R0, 0x3, R88, 0x48, !PT ;  /* 0x0000000300ff7812 */ /* 0x000ff60007804858 */
[----:B------:R-:W-:Y:S02]  /*b9a0*/  @!UPT UIADD3 URZ, UPT, UPT, URZ, URZ, URZ ;  /* 0x000000fffffff290 */ /* 0x000fe4000fffe0ff */
[----:B------:R-:W-:Y:S05]  /*b9b0*/  @!P0 BRA `(.L_x_175) ;  /* 0x0000000000408947 */ /* 0x000fea0003800000 */
[----:B------:R-:W2:Y:S01]  /*b9c0*/  LDCU.64 UR8, c[0x4][0x70] ;  /* 0x01000e00ff0877ac */ /* 0x000ea20008000a00 */
[----:B------:R-:W-:Y:S01]  /*b9d0*/  MOV R3, 0x0 ;  /* 0x0000000000037802 */ /* 0x000fe20000000f00 */
[----:B-1----:R-:W-:Y:S02]  /*b9e0*/  HFMA2 R12, -RZ, RZ, 0, 5.9604644775390625e-08 ;  /* 0x00000001ff0c7431 */ /* 0x002fe400000001ff */
[----:B------:R-:W-:Y:S02]  /*b9f0*/  IMAD.MOV.U32 R8, RZ, RZ, 0x192 ;  /* 0x00000192ff087424 */ /* 0x000fe400078e00ff */
[----:B------:R-:W-:Y:S01]  /*ba00*/  IMAD.MOV.U32 R13, RZ, RZ, RZ ;  /* 0x000000ffff0d7224 */ /* 0x000fe200078e00ff */
[----:B------:R-:W1:Y:S01]  /*ba10*/  LDCU.64 UR6, c[0x4][0x78] ;  /* 0x01000f00ff0677ac */ /* 0x000e620008000a00 */
[----:B------:R-:W3:Y:S01]  /*ba20*/  LDC.64 R2, c[0x4][R3] ;  /* 0x0100000003027b82 */ /* 0x000ee20000000a00 */
[----:B------:R-:W5:Y:S01]  /*ba30*/  LDCU.64 UR4, c[0x4][0x10] ;  /* 0x01000200ff0477ac */ /* 0x000f620008000a00 */
[----:B--2---:R-:W-:Y:S01]  /*ba40*/  MOV R5, UR9 ;  /* 0x0000000900057c02 */ /* 0x004fe20008000f00 */
[----:B------:R-:W-:Y:S01]  /*ba50*/  IMAD.U32 R4, RZ, RZ, UR8 ;  /* 0x00000008ff047e24 */ /* 0x000fe2000f8e00ff */
[----:B-1----:R-:W-:Y:S01]  /*ba60*/  MOV R7, UR7 ;  /* 0x0000000700077c02 */ /* 0x002fe20008000f00 */
[----:B------:R-:W-:Y:S01]  /*ba70*/  IMAD.U32 R6, RZ, RZ, UR6 ;  /* 0x00000006ff067e24 */ /* 0x000fe2000f8e00ff */
[----:B-----5:R-:W-:Y:S01]  /*ba80*/  MOV R11, UR5 ;  /* 0x00000005000b7c02 */ /* 0x020fe20008000f00 */
[----:B------:R-:W-:Y:S02]  /*ba90*/  IMAD.U32 R10, RZ, RZ, UR4 ;  /* 0x00000004ff0a7e24 */ /* 0x000fe4000f8e00ff */
[----:B------:R-:W-:Y:S07]  /*baa0*/  LEPC R20, `(.L_x_175) ;  /* 0x000000001014794e */ /* 0x000fee0000000000 */
[----:B---34-:R-:W-:Y:S05]  /*bab0*/  CALL.ABS.NOINC R2 ;  /* 0x0000000002007343 */ /* 0x018fea0003c00000 */
.L_x_175:
[----:B------:R-:W-:Y:S01]  /*bac0*/  ISETP.NE.AND P0, PT, R103, RZ, PT ;  /* 0x000000ff6700720c */ /* 0x000fe20003f05270 */
[----:B------:R-:W-:Y:S05]  /*bad0*/  WARPSYNC.ALL ;  /* 0x0000000000007948 */ /* 0x000fea0003800000 */
[----:B------:R-:W-:Y:S01]  /*bae0*/  R2UR UR4, R39 ;  /* 0x00000000270472ca */ /* 0x000fe200000e0000 */
[----:B------:R-:W-:Y:S01]  /*baf0*/  BSSY.RECONVERGENT B0, `(.L_x_176) ;  /* 0x000005f000007945 */ /* 0x000fe20003800200 */
[----:B------:R-:W-:Y:S04]  /*bb00*/  IADD3 R110, PT, PT, R110, 0xd0, RZ ;  /* 0x000000d06e6e7810 */ /* 0x000fe80007ffe0ff */
[----:B------:R-:W-:Y:S07]  /*bb10*/  LOP3.LUT R110, R110, 0xfefffff8, RZ, 0xc0, !PT ;  /* 0xfefffff86e6e7812 */ /* 0x000fee00078ec0ff */
[----:B-1----:R-:W1:Y:S01]  /*bb20*/  LDTM.x32 R4, tmem[UR4+0xe0] ;  /* 0x0000e004000479ee */ /* 0x002e6200082c0000 */
[----:B------:R-:W-:Y:S01]  /*bb30*/  NOP ;  /* 0x0000000000007918 */ /* 0x000fe20000000000 */
[----:B-1----:R1:W-:Y:S01]  /*bb40*/  SYNCS.ARRIVE.TRANS64.RED.A1T0 RZ, [R110+URZ], RZ ;  /* 0x000000ff6eff79a7 */ /* 0x0023e200081004ff */
[C---:B------:R-:W-:Y:S01]  /*bb50*/  FMUL R0, R38.reuse, R4 ;  /* 0x0000000426007220 */ /* 0x040fe20000400000 */
        /* <DEDUP_REMOVED lines=47> */
[C---:B---3--:R-:W-:Y:S01]  /*be50*/  FFMA R20, R45.reuse, R68, R20 ;  /* 0x000000442d147223 */ /* 0x048fe20000000014 */
        /* <DEDUP_REMOVED lines=40> */
.L_x_177:
[----:B------:R-:W-:Y:S05]  /*c0e0*/  BSYNC.RECONVERGENT B0 ;  /* 0x0000000000007941 */ /* 0x000fea0003800200 */
.L_x_176:
[----:B------:R-:W-:Y:S01]  /*c0f0*/  BAR.SYNC.DEFER_BLOCKING 0x1, 0x80 ;  /* 0x0042000000007b1d */ /* 0x000fe20000010000 */
[----:B------:R-:W-:Y:S01]  /*c100*/  UISETP.NE.AND UP0, UPT, UR53, -0x8, UPT ;  /* 0xfffffff83500788c */ /* 0x000fe2000bf05270 */
[----:B------:R-:W-:Y:S08]  /*c110*/  IADD3 R36, PT, PT, R36, 0x1, RZ ;  /* 0x0000000124247810 */ /* 0x000ff00007ffe0ff */
[----:B------:R-:W-:Y:S05]  /*c120*/  BRA.U !UP0, `(.L_x_178) ;  /* 0x0000000108287547 */ /* 0x000fea000b800000 */
[----:B------:R-:W-:Y:S01]  /*c130*/  ISETP.NE.AND P0, PT, R106, RZ, PT ;  /* 0x000000ff6a00720c */ /* 0x000fe20003f05270 */
[----:B------:R-:W-:Y:S01]  /*c140*/  IMAD.U32 R2, RZ, RZ, UR47 ;  /* 0x0000002fff027e24 */ /* 0x000fe2000f8e00ff */
[----:B------:R-:W-:Y:S01]  /*c150*/  UIADD3 UR4, UPT, UPT, UR47, 0x1, URZ ;  /* 0x000000012f047890 */ /* 0x000fe2000fffe0ff */
[----:B------:R-:W-:Y:S03]  /*c160*/  IMAD.U32 R0, RZ, RZ, UR52 ;  /* 0x00000034ff007e24 */ /* 0x000fe6000f8e00ff */
[----:B------:R-:W-:Y:S04]  /*c170*/  UISETP.NE.AND UP0, UPT, UR4, 0x4, UPT ;  /* 0x000000040400788c */ /* 0x000fe8000bf05270 */
[----:B------:R-:W-:Y:S03]  /*c180*/  USEL UR47, UR4, URZ, UP0 ;  /* 0x000000ff042f7287 */ /* 0x000fe60008000000 */
[----:B------:R-:W-:Y:S05]  /*c190*/  @P0 LEA R2, R2, UR43, 0x3 ;  /* 0x0000002b02020c11 */ /* 0x000fea000f8e18ff */
[----:B------:R-:W-:Y:S05]  /*c1a0*/  @P0 VIADD R2, R2, 0x70 ;  /* 0x0000007002020836 */ /* 0x000fea0000000000 */
[----:B------:R-:W-:Y:S04]  /*c1b0*/  @P0 PRMT R0, R0, 0x654, R2 ;  /* 0x0000065400000816 */ /* 0x000fe80000000002 */
[----:B------:R2:W-:Y:S03]  /*c1c0*/  @P0 SYNCS.ARRIVE.TRANS64.RED.A1T0 RZ, [R0+URZ], RZ ;  /* 0x000000ff00ff09a7 */ /* 0x0005e600081004ff */
.L_x_178:
[----:B------:R-:W-:Y:S01]  /*c1d0*/  R2UR UR6, R105 ;  /* 0x00000000690672ca */ /* 0x000fe200000e0000 */
[----:B------:R-:W-:Y:S01]  /*c1e0*/  UIADD3 UR53, UPT, UPT, UR53, 0x8, URZ ;  /* 0x0000000835357890 */ /* 0x000fe2000fffe0ff */
[----:B------:R-:W-:Y:S02]  /*c1f0*/  R2UR UR5, R89 ;  /* 0x00000000590572ca */ /* 0x000fe400000e0000 */
[----:B------:R-:W-:Y:S02]  /*c200*/  R2UR UR4, R90 ;  /* 0x000000005a0472ca */ /* 0x000fe400000e0000 */
[----:B------:R-:W-:Y:S02]  /*c210*/  R2UR UR36, R104 ;  /* 0x00000000682472ca */ /* 0x000fe400000e0000 */
[----:B------:R-:W-:Y:S02]  /*c220*/  ISETP.NE.AND P0, PT, R93, 0x2, PT ;  /* 0x000000025d00780c */ /* 0x000fe40003f05270 */
[----:B------:R-:W-:Y:S02]  /*c230*/  ISETP.NE.AND P1, PT, R36, 0x2, PT ;  /* 0x000000022400780c */ /* 0x000fe40003f25270 */
[----:B------:R-:W-:Y:S01]  /*c240*/  SEL R2, RZ, 0x1, P0 ;  /* 0x00000001ff027807 */ /* 0x000fe20000000000 */
[----:B------:R-:W-:Y:S01]  /*c250*/  UISETP.NE.AND UP0, UPT, UR6, URZ, UPT ;  /* 0x000000ff0600728c */ /* 0x000fe2000bf05270 */
[----:B--2---:R-:W-:Y:S01]  /*c260*/  SEL R0, RZ, 0x1, P1 ;  /* 0x00000001ff007807 */ /* 0x004fe20000800000 */
[----:B------:R-:W-:Y:S01]  /*c270*/  UIADD3 UR20, UPT, UPT, UR37, UR5, URZ ;  /* 0x0000000525147290 */ /* 0x000fe2000fffe0ff */
[----:B------:R-:W-:Y:S01]  /*c280*/  LOP3.LUT R99, R99, R2, RZ, 0x3c, !PT ;  /* 0x0000000263637212 */ /* 0x000fe200078e3cff */
[----:B------:R-:W-:Y:S01]  /*c290*/  UIADD3 UR16, UPT, UPT, UR38, UR4, URZ ;  /* 0x0000000426107290 */ /* 0x000fe2000fffe0ff */
[----:B------:R-:W-:Y:S02]  /*c2a0*/  LOP3.LUT R100, R100, R0, RZ, 0x3c, !PT ;  /* 0x0000000064647212 */ /* 0x000fe400078e3cff */
[----:B------:R-:W-:Y:S02]  /*c2b0*/  SEL R93, R93, RZ, P0 ;  /* 0x000000ff5d5d7207 */ /* 0x000fe40000000000 */
[----:B------:R-:W-:Y:S01]  /*c2c0*/  SEL R36, R36, RZ, P1 ;  /* 0x000000ff24247207 */ /* 0x000fe20000800000 */
[----:B------:R-:W-:Y:S06]  /*c2d0*/  BRA.U UP0, `(.L_x_179) ;  /* 0xffffff9d00687547 */ /* 0x000fec000b83ffff */
[----:B------:R-:W2:Y:S01]  /*c2e0*/  LDCU.64 UR4, c[0x0][0x888] ;  /* 0x00011100ff0477ac */ /* 0x000ea20008000a00 */
[----:B------:R-:W3:Y:S01]  /*c2f0*/  LDCU.64 UR6, c[0x0][0x890] ;  /* 0x00011200ff0677ac */ /* 0x000ee20008000a00 */
[----:B--2---:R-:W-:Y:S02]  /*c300*/  ISETP.NE.U32.AND P2, PT, RZ, UR4, PT ;  /* 0x00000004ff007c0c */ /* 0x004fe4000bf45070 */
[----:B---3--:R-:W-:Y:S02]  /*c310*/  ISETP.NE.U32.AND P1, PT, RZ, UR6, PT ;  /* 0x00000006ff007c0c */ /* 0x008fe4000bf25070 */
[----:B------:R-:W-:Y:S02]  /*c320*/  ISETP.NE.AND.EX P2, PT, RZ, UR5, PT, P2 ;  /* 0x00000005ff007c0c */ /* 0x000fe4000bf45320 */
[----:B------:R-:W-:-:S13]  /*c330*/  ISETP.NE.AND.EX P0, PT, RZ, UR7, PT, P1 ;  /* 0x00000007ff007c0c */ /* 0x000fda000bf05310 */
[----:B------:R-:W-:Y:S05]  /*c340*/  @P2 BRA P0, `(.L_x_180) ;  /* 0x00000000003c2947 */ /* 0x000fea0000000000 */
[----:B------:R-:W-:-:S13]  /*c350*/  ISETP.NE.AND.EX P1, PT, RZ, UR7, PT, P1 ;  /* 0x00000007ff007c0c */ /* 0x000fda000bf25310 */
[----:B------:R-:W-:Y:S05]  /*c360*/  @P1 BRA `(.L_x_181) ;  /* 0x00000000000c1947 */ /* 0x000fea0003800000 */
[----:B------:R-:W-:-:S13]  /*c370*/  FSETP.NEU.AND P0, PT, R45, RZ, PT ;  /* 0x000000ff2d00720b */ /* 0x000fda0003f0d000 */
[----:B------:R-:W-:Y:S05]  /*c380*/  @!P0 EXIT ;  /* 0x000000000000894d */ /* 0x000fea0003800000 */
[----:B------:R-:W-:Y:S05]  /*c390*/  BRA `(.L_x_180) ;  /* 0x0000000000287947 */ /* 0x000fea0003800000 */
.L_x_181:
[----:B------:R-:W-:Y:S01]  /*c3a0*/  ISETP.NE.AND P0, PT, R92, RZ, PT ;  /* 0x000000ff5c00720c */ /* 0x000fe20003f05270 */
[----:B------:R-:W-:-:S12]  /*c3b0*/  BSSY.RECONVERGENT B0, `(.L_x_180) ;  /* 0x0000008000007945 */ /* 0x000fd80003800200 */
[----:B------:R-:W-:Y:S05]  /*c3c0*/  @P0 BRA `(.L_x_182) ;  /* 0x0000000000100947 */ /* 0x000fea0003800000 */
[----:B------:R-:W-:-:S04]  /*c3d0*/  ISETP.NE.U32.AND P0, PT, RZ, UR4, PT ;  /* 0x00000004ff007c0c */ /* 0x000fc8000bf05070 */
[----:B------:R-:W-:-:S13]  /*c3e0*/  ISETP.NE.AND.EX P0, PT, RZ, UR5, PT, P0 ;  /* 0x00000005ff007c0c */ /* 0x000fda000bf05300 */
[----:B------:R-:W-:Y:S05]  /*c3f0*/  @!P0 EXIT ;  /* 0x000000000000894d */ /* 0x000fea0003800000 */
[----:B------:R-:W-:Y:S05]  /*c400*/  BRA `(.L_x_183) ;  /* 0x0000000000087947 */ /* 0x000fea0003800000 */
.L_x_182:
[----:B------:R-:W-:-:S13]  /*c410*/  FSETP.NEU.AND P0, PT, R45, RZ, PT ;  /* 0x000000ff2d00720b */ /* 0x000fda0003f0d000 */
[----:B------:R-:W-:Y:S05]  /*c420*/  @!P0 EXIT ;  /* 0x000000000000894d */ /* 0x000fea0003800000 */
.L_x_183:
[----:B------:R-:W-:Y:S05]  /*c430*/  BSYNC.RECONVERGENT B0 ;  /* 0x0000000000007941 */ /* 0x000fea0003800200 */
.L_x_180:
[----:B------:R-:W-:Y:S01]  /*c440*/  ULEA UR6, UR47, UR43, 0x3 ;  /* 0x0000002b2f067291 */ /* 0x000fe2000f8e18ff */
[----:B------:R-:W-:-:S04]  /*c450*/  DEPBAR.LE SB0, 0x0 ;  /* 0x000080000000791a */ /* 0x000fc80000000000 */
[----:B------:R-:W-:-:S04]  /*c460*/  UIADD3 UR6, UPT, UPT, UR6, 0x70, URZ ;  /* 0x0000007006067890 */ /* 0x000fc8000fffe0ff */
[----:B------:R-:W-:-:S09]  /*c470*/  UPRMT UR6, UR52, 0x654, UR6 ;  /* 0x0000065434067896 */ /* 0x000fd20008000006 */
[----:B------:R-:W-:Y:S01]  /*c480*/  SYNCS.ARRIVE.TRANS64.RED.A1T0 RZ, [UR6], RZ ;  /* 0x000000ffffff79a7 */ /* 0x000fe20008100406 */
[----:B------:R-:W-:Y:S05]  /*c490*/  EXIT ;  /* 0x000000000000794d */ /* 0x000fea0003800000 */
.L_x_24:
[----:B--2---:R2:W3:Y:S02]  /*c4a0*/  SYNCS.PHASECHK.TRANS64.TRYWAIT P0, [R0+URZ+0xf0], R2 ;  /* 0x0000f002000075a7 */ /* 0x0044e400080011ff */
[----:B---3--:R-:W-:Y:S05]  /*c4b0*/  @!P0 NANOSLEEP.SYNCS 0x989680 ;  /* 0x009896800000895d */ /* 0x008fea0003900000 */
[----:B------:R-:W3:Y:S02]  /*c4c0*/  @!P0 SYNCS.PHASECHK.TRANS64 P0, [R0+URZ+0xf0], R2 ;  /* 0x0000f002000085a7 */ /* 0x000ee400080010ff */
[----:B---3--:R-:W-:Y:S05]  /*c4d0*/  @!P0 BRA `(.L_x_24) ;  /* 0xfffffffc00f08947 */ /* 0x008fea000383ffff */
[----:B------:R-:W-:Y:S05]  /*c4e0*/  BRA `(.L_x_184) ;  /* 0xffffff5400f87947 */ /* 0x000fea000383ffff */
.L_x_27:
[----:B-1----:R-:W-:-:S07]  /*c4f0*/  MOV R0, UR33 ;  /* 0x0000002100007c02 */ /* 0x002fce0008000f00 */
.L_x_185:
[----:B-1----:R1:W2:Y:S02]  /*c500*/  SYNCS.PHASECHK.TRANS64.TRYWAIT P0, [R0+URZ+0x28], R3 ;  /* 0x00002803000075a7 */ /* 0x0022a400080011ff */
[----:B--2---:R-:W-:Y:S05]  /*c510*/  @!P0 NANOSLEEP.SYNCS 0x989680 ;  /* 0x009896800000895d */ /* 0x004fea0003900000 */
[----:B------:R-:W2:Y:S02]  /*c520*/  @!P0 SYNCS.PHASECHK.TRANS64 P0, [R0+URZ+0x28], R3 ;  /* 0x00002803000085a7 */ /* 0x000ea400080010ff */
[----:B--2---:R-:W-:Y:S05]  /*c530*/  @!P0 BRA `(.L_x_185) ;  /* 0xfffffffc00f08947 */ /* 0x004fea000383ffff */
[----:B------:R-:W-:Y:S05]  /*c540*/  BRA `(.L_x_26) ;  /* 0xffffff5800507947 */ /* 0x000fea000383ffff */
.L_x_34:
[----:B-1----:R-:W-:-:S07]  /*c550*/  MOV R0, UR17 ;  /* 0x0000001100007c02 */ /* 0x002fce0008000f00 */
.L_x_186:
[----:B-1----:R1:W2:Y:S02]  /*c560*/  SYNCS.PHASECHK.TRANS64.TRYWAIT P0, [R0+URZ+0x28], R3 ;  /* 0x00002803000075a7 */ /* 0x0022a400080011ff */
[----:B--2---:R-:W-:Y:S05]  /*c570*/  @!P0 NANOSLEEP.SYNCS 0x989680 ;  /* 0x009896800000895d */ /* 0x004fea0003900000 */
[----:B------:R-:W2:Y:S02]  /*c580*/  @!P0 SYNCS.PHASECHK.TRANS64 P0, [R0+URZ+0x28], R3 ;  /* 0x00002803000085a7 */ /* 0x000ea400080010ff */
[----:B--2---:R-:W-:Y:S05]  /*c590*/  @!P0 BRA `(.L_x_186) ;  /* 0xfffffffc00f08947 */ /* 0x004fea000383ffff */
[----:B------:R-:W-:Y:S05]  /*c5a0*/  BRA `(.L_x_33) ;  /* 0xffffff5c00207947 */ /* 0x000fea000383ffff */
.L_x_39:
[----:B-1----:R1:W2:Y:S02]  /*c5b0*/  SYNCS.PHASECHK.TRANS64.TRYWAIT P0, [R3+URZ+0xa0], R0 ;  /* 0x0000a000030075a7 */ /* 0x0022a400080011ff */
[----:B--2---:R-:W-:Y:S05]  /*c5c0*/  @!P0 NANOSLEEP.SYNCS 0x989680 ;  /* 0x009896800000895d */ /* 0x004fea0003900000 */
[----:B------:R-:W2:Y:S02]  /*c5d0*/  @!P0 SYNCS.PHASECHK.TRANS64 P0, [R3+URZ+0xa0], R0 ;  /* 0x0000a000030085a7 */ /* 0x000ea400080010ff */
[----:B--2---:R-:W-:Y:S05]  /*c5e0*/  @!P0 BRA `(.L_x_39) ;  /* 0xfffffffc00f08947 */ /* 0x004fea000383ffff */
[----:B------:R-:W-:Y:S05]  /*c5f0*/  BRA `(.L_x_187) ;  /* 0xffffff5c00d87947 */ /* 0x000fea000383ffff */
.L_x_43:
[----:B------:R-:W-:-:S07]  /*c600*/  MOV R0, UR4 ;  /* 0x0000000400007c02 */ /* 0x000fce0008000f00 */
.L_x_188:
[----:B-1----:R1:W2:Y:S02]  /*c610*/  SYNCS.PHASECHK.TRANS64.TRYWAIT P0, [R0+URZ], R2 ;  /* 0x00000002000075a7 */ /* 0x0022a400080011ff */
[----:B--2---:R-:W-:Y:S05]  /*c620*/  @!P0 NANOSLEEP.SYNCS 0x989680 ;  /* 0x009896800000895d */ /* 0x004fea0003900000 */
[----:B------:R-:W2:Y:S02]  /*c630*/  @!P0 SYNCS.PHASECHK.TRANS64 P0, [R0+URZ], R2 ;  /* 0x00000002000085a7 */ /* 0x000ea400080010ff */
[----:B--2---:R-:W-:Y:S05]  /*c640*/  @!P0 BRA `(.L_x_188) ;  /* 0xfffffffc00f08947 */ /* 0x004fea000383ffff */
[----:B------:R-:W-:Y:S05]  /*c650*/  BRA `(.L_x_189) ;  /* 0xffffff6400847947 */ /* 0x000fea000383ffff */
.L_x_44:
[----:B------:R-:W-:-:S07]  /*c660*/  MOV R0, UR5 ;  /* 0x0000000500007c02 */ /* 0x000fce0008000f00 */
.L_x_190:
[----:B-1----:R1:W2:Y:S02]  /*c670*/  SYNCS.PHASECHK.TRANS64.TRYWAIT P0, [R0+URZ], R3 ;  /* 0x00000003000075a7 */ /* 0x0022a400080011ff */
[----:B--2---:R-:W-:Y:S05]  /*c680*/  @!P0 NANOSLEEP.SYNCS 0x989680 ;  /* 0x009896800000895d */ /* 0x004fea0003900000 */
[----:B------:R-:W2:Y:S02]  /*c690*/  @!P0 SYNCS.PHASECHK.TRANS64 P0, [R0+URZ], R3 ;  /* 0x00000003000085a7 */ /* 0x000ea400080010ff */
[----:B--2---:R-:W-:Y:S05]  /*c6a0*/  @!P0 BRA `(.L_x_190) ;  /* 0xfffffffc00f08947 */ /* 0x004fea000383ffff */
[----:B------:R-:W-:Y:S05]  /*c6b0*/  BRA `(.L_x_191) ;  /* 0xffffff6400907947 */ /* 0x000fea000383ffff */
.L_x_45:
[----:B------:R-:W-:-:S07]  /*c6c0*/  MOV R0, UR5 ;  /* 0x0000000500007c02 */ /* 0x000fce0008000f00 */
.L_x_192:
[----:B-1----:R1:W2:Y:S02]  /*c6d0*/  SYNCS.PHASECHK.TRANS64.TRYWAIT P0, [R0+URZ], R3 ;  /* 0x00000003000075a7 */ /* 0x0022a400080011ff */
[----:B--2---:R-:W-:Y:S05]  /*c6e0*/  @!P0 NANOSLEEP.SYNCS 0x989680 ;  /* 0x009896800000895d */ /* 0x004fea0003900000 */
[----:B------:R-:W2:Y:S02]  /*c6f0*/  @!P0 SYNCS.PHASECHK.TRANS64 P0, [R0+URZ], R3 ;  /* 0x00000003000085a7 */ /* 0x000ea400080010ff */
[----:B--2---:R-:W-:Y:S05]  /*c700*/  @!P0 BRA `(.L_x_192) ;  /* 0xfffffffc00f08947 */ /* 0x004fea000383ffff */
[----:B------:R-:W-:Y:S05]  /*c710*/  BRA `(.L_x_193) ;  /* 0xffffff64009c7947 */ /* 0x000fea000383ffff */
.L_x_46:
[----:B------:R-:W-:-:S07]  /*c720*/  MOV R0, UR5 ;  /* 0x0000000500007c02 */ /* 0x000fce0008000f00 */
.L_x_194:
[----:B-1----:R1:W2:Y:S02]  /*c730*/  SYNCS.PHASECHK.TRANS64.TRYWAIT P0, [R0+URZ], R3 ;  /* 0x00000003000075a7 */ /* 0x0022a400080011ff */
[----:B--2---:R-:W-:Y:S05]  /*c740*/  @!P0 NANOSLEEP.SYNCS 0x989680 ;  /* 0x009896800000895d */ /* 0x004fea0003900000 */
[----:B------:R-:W2:Y:S02]  /*c750*/  @!P0 SYNCS.PHASECHK.TRANS64 P0, [R0+URZ], R3 ;  /* 0x00000003000085a7 */ /* 0x000ea400080010ff */
[----:B--2---:R-:W-:Y:S05]  /*c760*/  @!P0 BRA `(.L_x_194) ;  /* 0xfffffffc00f08947 */ /* 0x004fea000383ffff */
[----:B------:R-:W-:Y:S05]  /*c770*/  BRA `(.L_x_195) ;  /* 0xffffff6400a87947 */ /* 0x000fea000383ffff */
.L_x_49:
[----:B-1----:R1:W2:Y:S02]  /*c780*/  SYNCS.PHASECHK.TRANS64.TRYWAIT P0, [R2+URZ+0xe0], R4 ;  /* 0x0000e004020075a7 */ /* 0x0022a400080011ff */
[----:B--2---:R-:W-:Y:S05]  /*c790*/  @!P0 NANOSLEEP.SYNCS 0x989680 ;  /* 0x009896800000895d */ /* 0x004fea0003900000 */
[----:B------:R-:W2:Y:S02]  /*c7a0*/  @!P0 SYNCS.PHASECHK.TRANS64 P0, [R2+URZ+0xe0], R4 ;  /* 0x0000e004020085a7 */ /* 0x000ea400080010ff */
[----:B--2---:R-:W-:Y:S05]  /*c7b0*/  @!P0 BRA `(.L_x_49) ;  /* 0xfffffffc00f08947 */ /* 0x004fea000383ffff */
[----:B------:R-:W-:Y:S05]  /*c7c0*/  BRA `(.L_x_196) ;  /* 0xffffff6800047947 */ /* 0x000fea000383ffff */
.L_x_50:
[----:B------:R-:W-:-:S07]  /*c7d0*/  MOV R2, UR4 ;  /* 0x0000000400027c02 */ /* 0x000fce0008000f00 */
.L_x_197:
[----:B-1----:R1:W2:Y:S02]  /*c7e0*/  SYNCS.PHASECHK.TRANS64.TRYWAIT P0, [R2+URZ+0xb0], R5 ;  /* 0x0000b005020075a7 */ /* 0x0022a400080011ff */
[----:B--2---:R-:W-:Y:S05]  /*c7f0*/  @!P0 NANOSLEEP.SYNCS 0x989680 ;  /* 0x009896800000895d */ /* 0x004fea0003900000 */
[----:B------:R-:W2:Y:S02]  /*c800*/  @!P0 SYNCS.PHASECHK.TRANS64 P0, [R2+URZ+0xb0], R5 ;  /* 0x0000b005020085a7 */ /* 0x000ea400080010ff */
[----:B--2---:R-:W-:Y:S05]  /*c810*/  @!P0 BRA `(.L_x_197) ;  /* 0xfffffffc00f08947 */ /* 0x004fea000383ffff */
[----:B------:R-:W-:Y:S05]  /*c820*/  BRA `(.L_x_198) ;  /* 0xffffff6800147947 */ /* 0x000fea000383ffff */
.L_x_51:
[----:B-1----:R1:W2:Y:S02]  /*c830*/  SYNCS.PHASECHK.TRANS64.TRYWAIT P1, [R2+URZ+0xa0], R4 ;  /* 0x0000a004020075a7 */ /* 0x0022a400080211ff */
[----:B--2---:R-:W-:Y:S05]  /*c840*/  @!P1 NANOSLEEP.SYNCS 0x989680 ;  /* 0x009896800000995d */ /* 0x004fea0003900000 */
[----:B------:R-:W2:Y:S02]  /*c850*/  @!P1 SYNCS.PHASECHK.TRANS64 P1, [R2+URZ+0xa0], R4 ;  /* 0x0000a004020095a7 */ /* 0x000ea400080210ff */
[----:B--2---:R-:W-:Y:S05]  /*c860*/  @!P1 BRA `(.L_x_51) ;  /* 0xfffffffc00f09947 */ /* 0x004fea000383ffff */
[----:B------:R-:W-:Y:S05]  /*c870*/  BRA `(.L_x_199) ;  /* 0xffffff6800447947 */ /* 0x000fea000383ffff */
.L_x_54:
[----:B------:R-:W-:-:S07]  /*c880*/  MOV R0, UR4 ;  /* 0x0000000400007c02 */ /* 0x000fce0008000f00 */
.L_x_200:
[----:B-1----:R1:W2:Y:S02]  /*c890*/  SYNCS.PHASECHK.TRANS64.TRYWAIT P0, [R0+URZ+0xb0], R2 ;  /* 0x0000b002000075a7 */ /* 0x0022a400080011ff */
[----:B--2---:R-:W-:Y:S05]  /*c8a0*/  @!P0 NANOSLEEP.SYNCS 0x989680 ;  /* 0x009896800000895d */ /* 0x004fea0003900000 */
[----:B------:R-:W2:Y:S02]  /*c8b0*/  @!P0 SYNCS.PHASECHK.TRANS64 P0, [R0+URZ+0xb0], R2 ;  /* 0x0000b002000085a7 */ /* 0x000ea400080010ff */
[----:B--2---:R-:W-:Y:S05]  /*c8c0*/  @!P0 BRA `(.L_x_200) ;  /* 0xfffffffc00f08947 */ /* 0x004fea000383ffff */
[----:B------:R-:W-:Y:S05]  /*c8d0*/  BRA `(.L_x_53) ;  /* 0xffffff6800987947 */ /* 0x000fea000383ffff */
.L_x_63:
[----:B-1----:R-:W-:-:S04]  /*c8e0*/  MOV R5, UR5 ;  /* 0x0000000500057c02 */ /* 0x002fc80008000f00 */
[----:B------:R1:W2:Y:S03]  /*c8f0*/  SYNCS.PHASECHK.TRANS64.TRYWAIT P0, [R5+URZ+0x8], R6 ;  /* 0x00000806050075a7 */ /* 0x0002a600080011ff */
[----:B--2---:R-:W-:Y:S05]  /*c900*/  @!P0 NANOSLEEP.SYNCS 0x989680 ;  /* 0x009896800000895d */ /* 0x004fea0003900000 */
[----:B------:R-:W2:Y:S02]  /*c910*/  @!P0 SYNCS.PHASECHK.TRANS64 P0, [R5+URZ+0x8], R6 ;  /* 0x00000806050085a7 */ /* 0x000ea400080010ff */
[----:B--2---:R-:W-:Y:S05]  /*c920*/  @!P0 BRA `(.L_x_63) ;  /* 0xfffffffc00ec8947 */ /* 0x004fea000383ffff */
[----:B------:R-:W-:Y:S05]  /*c930*/  BRA `(.L_x_62) ;  /* 0xffffff6c004c7947 */ /* 0x000fea000383ffff */
.L_x_65:
[----:B------:R-:W-:Y:S01]  /*c940*/  BSSY B0, `(.L_x_201) ;  /* 0x0000006000007945 */ /* 0x000fe20003800000 */
[----:B------:R-:W-:-:S07]  /*c950*/  MOV R15, 0xffffffff ;  /* 0xffffffff000f7802 */ /* 0x000fce0000000f00 */
[----:B-1---5:R-:W-:Y:S05]  /*c960*/  WARPSYNC.COLLECTIVE R15, `(.L_x_202) ;  /* 0x000000000f0c7348 */ /* 0x022fea0003c00000 */
[----:B------:R-:W-:Y:S02]  /*c970*/  ELECT P6, UR79, PT ;  /* 0x00000000004f782f */ /* 0x000fe400038c0000 */
[----:B------:R-:W-:Y:S01]  /*c980*/  MOV R14, UR79 ;  /* 0x0000004f000e7c02 */ /* 0x000fe20008000f00 */
[----:B-1---5:R-:W-:Y:S10]  /*c990*/  ENDCOLLECTIVE ;  /* 0x000000000000791b */ /* 0x022ff40003800000 */
.L_x_202:
[----:B------:R-:W-:Y:S05]  /*c9a0*/  BSYNC B0 ;  /* 0x0000000000007941 */ /* 0x000fea0003800000 */
.L_x_201:
[----:B------:R-:W-:Y:S05]  /*c9b0*/  BRA `(.L_x_203) ;  /* 0xffffff6c007c7947 */ /* 0x000fea000383ffff */
.L_x_67:
[----:B-1----:R-:W-:-:S04]  /*c9c0*/  MOV R0, UR5 ;  /* 0x0000000500007c02 */ /* 0x002fc80008000f00 */
[----:B------:R1:W2:Y:S03]  /*c9d0*/  SYNCS.PHASECHK.TRANS64.TRYWAIT P0, [R0+URZ+0x8], R4 ;  /* 0x00000804000075a7 */ /* 0x0002a600080011ff */
[----:B--2---:R-:W-:Y:S05]  /*c9e0*/  @!P0 NANOSLEEP.SYNCS 0x989680 ;  /* 0x009896800000895d */ /* 0x004fea0003900000 */
[----:B------:R-:W2:Y:S02]  /*c9f0*/  @!P0 SYNCS.PHASECHK.TRANS64 P0, [R0+URZ+0x8], R4 ;  /* 0x00000804000085a7 */ /* 0x000ea400080010ff */
[----:B--2---:R-:W-:Y:S05]  /*ca00*/  @!P0 BRA `(.L_x_67) ;  /* 0xfffffffc00ec8947 */ /* 0x004fea000383ffff */
[----:B------:R-:W-:Y:S05]  /*ca10*/  BRA `(.L_x_66) ;  /* 0xffffff6c00807947 */ /* 0x000fea000383ffff */
.L_x_68:
[----:B-1----:R1:W2:Y:S02]  /*ca20*/  SYNCS.PHASECHK.TRANS64.TRYWAIT P0, [R0+URZ+0xa0], R4 ;  /* 0x0000a004000075a7 */ /* 0x0022a400080011ff */
[----:B--2---:R-:W-:Y:S05]  /*ca30*/  @!P0 NANOSLEEP.SYNCS 0x989680 ;  /* 0x009896800000895d */ /* 0x004fea0003900000 */
[----:B------:R-:W2:Y:S02]  /*ca40*/  @!P0 SYNCS.PHASECHK.TRANS64 P0, [R0+URZ+0xa0], R4 ;  /* 0x0000a004000085a7 */ /* 0x000ea400080010ff */
[----:B--2---:R-:W-:Y:S05]  /*ca50*/  @!P0 BRA `(.L_x_68) ;  /* 0xfffffffc00f08947 */ /* 0x004fea000383ffff */
[----:B------:R-:W-:Y:S05]  /*ca60*/  BRA `(.L_x_204) ;  /* 0xffffff70006c7947 */ /* 0x000fea000383ffff */
.L_x_70:
[----:B------:R-:W-:-:S07]  /*ca70*/  MOV R0, UR31 ;  /* 0x0000001f00007c02 */ /* 0x000fce0008000f00 */
.L_x_205:
[----:B-1----:R1:W2:Y:S02]  /*ca80*/  SYNCS.PHASECHK.TRANS64.TRYWAIT P0, [R0+URZ+0xd0], R4 ;  /* 0x0000d004000075a7 */ /* 0x0022a400080011ff */
[----:B--2---:R-:W-:Y:S05]  /*ca90*/  @!P0 NANOSLEEP.SYNCS 0x989680 ;  /* 0x009896800000895d */ /* 0x004fea0003900000 */
[----:B------:R-:W2:Y:S02]  /*caa0*/  @!P0 SYNCS.PHASECHK.TRANS64 P0, [R0+URZ+0xd0], R4 ;  /* 0x0000d004000085a7 */ /* 0x000ea400080010ff */
[----:B--2---:R-:W-:Y:S05]  /*cab0*/  @!P0 BRA `(.L_x_205) ;  /* 0xfffffffc00f08947 */ /* 0x004fea000383ffff */
[----:B------:R-:W-:Y:S05]  /*cac0*/  BRA `(.L_x_206) ;  /* 0xffffff7000b87947 */ /* 0x000fea000383ffff */
.L_x_73:
[----:B------:R-:W-:Y:S07]  /*cad0*/  MOV R0, UR5 ;  /* 0x0000000500007c02 */ /* 0x000fee0008000f00 */
.L_x_207:
[----:B-1----:R1:W2:Y:S02]  /*cae0*/  SYNCS.PHASECHK.TRANS64.TRYWAIT P0, [R0+URZ], R4 ;  /* 0x00000004000075a7 */ /* 0x0022a400080011ff */
[----:B--2---:R-:W-:Y:S05]  /*caf0*/  @!P0 NANOSLEEP.SYNCS 0x989680 ;  /* 0x009896800000895d */ /* 0x004fea0003900000 */
[----:B------:R-:W2:Y:S02]  /*cb00*/  @!P0 SYNCS.PHASECHK.TRANS64 P0, [R0+URZ], R4 ;  /* 0x00000004000085a7 */ /* 0x000ea400080010ff */
[----:B--2---:R-:W-:Y:S05]  /*cb10*/  @!P0 BRA `(.L_x_207) ;  /* 0xfffffffc00f08947 */ /* 0x004fea000383ffff */
[----:B------:R-:W-:Y:S05]  /*cb20*/  BRA `(.L_x_72) ;  /* 0xffffff7000cc7947 */ /* 0x000fea000383ffff */
.L_x_77:
[----:B-1----:R-:W-:-:S07]  /*cb30*/  MOV R0, UR4 ;  /* 0x0000000400007c02 */ /* 0x002fce0008000f00 */
.L_x_208:
[----:B-1----:R1:W2:Y:S02]  /*cb40*/  SYNCS.PHASECHK.TRANS64.TRYWAIT P0, [R0+URZ], R2 ;  /* 0x00000002000075a7 */ /* 0x0022a400080011ff */
[----:B--2---:R-:W-:Y:S05]  /*cb50*/  @!P0 NANOSLEEP.SYNCS 0x989680 ;  /* 0x009896800000895d */ /* 0x004fea0003900000 */
[----:B------:R-:W2:Y:S02]  /*cb60*/  @!P0 SYNCS.PHASECHK.TRANS64 P0, [R0+URZ], R2 ;  /* 0x00000002000085a7 */ /* 0x000ea400080010ff */
[----:B--2---:R-:W-:Y:S05]  /*cb70*/  @!P0 BRA `(.L_x_208) ;  /* 0xfffffffc00f08947 */ /* 0x004fea000383ffff */
[----:B------:R-:W-:Y:S05]  /*cb80*/  BRA `(.L_x_209) ;  /* 0xffffff7400c07947 */ /* 0x000fea000383ffff */
.L_x_80:
[----:B------:R-:W-:-:S07]  /*cb90*/  MOV R0, UR26 ;  /* 0x0000001a00007c02 */ /* 0x000fce0008000f00 */
.L_x_210:
[----:B-1----:R1:W2:Y:S02]  /*cba0*/  SYNCS.PHASECHK.TRANS64.TRYWAIT P1, [R0+URZ+0x100], R2 ;  /* 0x00010002000075a7 */ /* 0x0022a400080211ff */
[----:B--2---:R-:W-:Y:S05]  /*cbb0*/  @!P1 NANOSLEEP.SYNCS 0x989680 ;  /* 0x009896800000995d */ /* 0x004fea0003900000 */
[----:B------:R-:W2:Y:S02]  /*cbc0*/  @!P1 SYNCS.PHASECHK.TRANS64 P1, [R0+URZ+0x100], R2 ;  /* 0x00010002000095a7 */ /* 0x000ea400080210ff */
[----:B--2---:R-:W-:Y:S05]  /*cbd0*/  @!P1 BRA `(.L_x_210) ;  /* 0xfffffffc00f09947 */ /* 0x004fea000383ffff */
[----:B------:R-:W-:Y:S05]  /*cbe0*/  BRA `(.L_x_211) ;  /* 0xffffff78000c7947 */ /* 0x000fea000383ffff */
.L_x_85:
[----:B--2---:R2:W3:Y:S02]  /*cbf0*/  SYNCS.PHASECHK.TRANS64.TRYWAIT P0, [R12+URZ+0xa0], R0 ;  /* 0x0000a0000c0075a7 */ /* 0x0044e400080011ff */
[----:B---3--:R-:W-:Y:S05]  /*cc00*/  @!P0 NANOSLEEP.SYNCS 0x989680 ;  /* 0x009896800000895d */ /* 0x008fea0003900000 */
[----:B------:R-:W3:Y:S02]  /*cc10*/  @!P0 SYNCS.PHASECHK.TRANS64 P0, [R12+URZ+0xa0], R0 ;  /* 0x0000a0000c0085a7 */ /* 0x000ee400080010ff */
[----:B---3--:R-:W-:Y:S05]  /*cc20*/  @!P0 BRA `(.L_x_85) ;  /* 0xfffffffc00f08947 */ /* 0x008fea000383ffff */
[----:B------:R-:W-:Y:S05]  /*cc30*/  BRA `(.L_x_212) ;  /* 0xffffff7c002c7947 */ /* 0x000fea000383ffff */
.L_x_88:
[----:B-1----:R-:W-:Y:S07]  /*cc40*/  MOV R0, UR21 ;  /* 0x0000001500007c02 */ /* 0x002fee0008000f00 */
.L_x_213:
[----:B-1----:R1:W2:Y:S02]  /*cc50*/  SYNCS.PHASECHK.TRANS64.TRYWAIT P2, [R0+URZ+0x98], R6 ;  /* 0x00009806000075a7 */ /* 0x0022a400080411ff */
[----:B--2---:R-:W-:Y:S05]  /*cc60*/  @!P2 NANOSLEEP.SYNCS 0x989680 ;  /* 0x009896800000a95d */ /* 0x004fea0003900000 */
[----:B------:R-:W2:Y:S02]  /*cc70*/  @!P2 SYNCS.PHASECHK.TRANS64 P2, [R0+URZ+0x98], R6 ;  /* 0x000098060000a5a7 */ /* 0x000ea400080410ff */
[----:B--2---:R-:W-:Y:S05]  /*cc80*/  @!P2 BRA `(.L_x_213) ;  /* 0xfffffffc00f0a947 */ /* 0x004fea000383ffff */
[----:B------:R-:W-:Y:S05]  /*cc90*/  BRA `(.L_x_87) ;  /* 0xffffff8000987947 */ /* 0x000fea000383ffff */
.L_x_91:
[----:B------:R-:W-:Y:S07]  /*cca0*/  MOV R0, UR21 ;  /* 0x0000001500007c02 */ /* 0x000fee0008000f00 */
.L_x_214:
[----:B-1----:R1:W2:Y:S02]  /*ccb0*/  SYNCS.PHASECHK.TRANS64.TRYWAIT P0, [R0+URZ+0x70], R10 ;  /* 0x0000700a000075a7 */ /* 0x0022a400080011ff */
[----:B--2---:R-:W-:Y:S05]  /*ccc0*/  @!P0 NANOSLEEP.SYNCS 0x989680 ;  /* 0x009896800000895d */ /* 0x004fea0003900000 */
[----:B------:R-:W2:Y:S02]  /*ccd0*/  @!P0 SYNCS.PHASECHK.TRANS64 P0, [R0+URZ+0x70], R10 ;  /* 0x0000700a000085a7 */ /* 0x000ea400080010ff */
[----:B--2---:R-:W-:Y:S05]  /*cce0*/  @!P0 BRA `(.L_x_214) ;  /* 0xfffffffc00f08947 */ /* 0x004fea000383ffff */
[----:B------:R-:W-:Y:S05]  /*ccf0*/  BRA `(.L_x_215) ;  /* 0xffffff8000f47947 */ /* 0x000fea000383ffff */
.L_x_92:
[----:B------:R-:W-:Y:S07]  /*cd00*/  MOV R0, UR21 ;  /* 0x0000001500007c02 */ /* 0x000fee0008000f00 */
.L_x_216:
[----:B-1----:R1:W2:Y:S02]  /*cd10*/  SYNCS.PHASECHK.TRANS64.TRYWAIT P0, [R0+URZ+0x78], R10 ;  /* 0x0000780a000075a7 */ /* 0x0022a400080011ff */
[----:B--2---:R-:W-:Y:S05]  /*cd20*/  @!P0 NANOSLEEP.SYNCS 0x989680 ;  /* 0x009896800000895d */ /* 0x004fea0003900000 */
[----:B------:R-:W2:Y:S02]  /*cd30*/  @!P0 SYNCS.PHASECHK.TRANS64 P0, [R0+URZ+0x78], R10 ;  /* 0x0000780a000085a7 */ /* 0x000ea400080010ff */
[----:B--2---:R-:W-:Y:S05]  /*cd40*/  @!P0 BRA `(.L_x_216) ;  /* 0xfffffffc00f08947 */ /* 0x004fea000383ffff */
[----:B------:R-:W-:Y:S05]  /*cd50*/  BRA `(.L_x_217) ;  /* 0xffffff8400307947 */ /* 0x000fea000383ffff */
.L_x_93:
[----:B------:R-:W-:Y:S07]  /*cd60*/  MOV R0, UR21 ;  /* 0x0000001500007c02 */ /* 0x000fee0008000f00 */
.L_x_218:
[----:B-1----:R1:W2:Y:S02]  /*cd70*/  SYNCS.PHASECHK.TRANS64.TRYWAIT P0, [R0+URZ+0x80], R10 ;  /* 0x0000800a000075a7 */ /* 0x0022a400080011ff */
[----:B--2---:R-:W-:Y:S05]  /*cd80*/  @!P0 NANOSLEEP.SYNCS 0x989680 ;  /* 0x009896800000895d */ /* 0x004fea0003900000 */
[----:B------:R-:W2:Y:S02]  /*cd90*/  @!P0 SYNCS.PHASECHK.TRANS64 P0, [R0+URZ+0x80], R10 ;  /* 0x0000800a000085a7 */ /* 0x000ea400080010ff */
[----:B--2---:R-:W-:Y:S05]  /*cda0*/  @!P0 BRA `(.L_x_218) ;  /* 0xfffffffc00f08947 */ /* 0x004fea000383ffff */
[----:B------:R-:W-:Y:S05]  /*cdb0*/  BRA `(.L_x_219) ;  /* 0xffffff8400707947 */ /* 0x000fea000383ffff */
.L_x_94:
[----:B------:R-:W-:Y:S07]  /*cdc0*/  MOV R0, UR21 ;  /* 0x0000001500007c02 */ /* 0x000fee0008000f00 */
.L_x_220:
[----:B-1----:R1:W2:Y:S02]  /*cdd0*/  SYNCS.PHASECHK.TRANS64.TRYWAIT P0, [R0+URZ+0x88], R10 ;  /* 0x0000880a000075a7 */ /* 0x0022a400080011ff */
[----:B--2---:R-:W-:Y:S05]  /*cde0*/  @!P0 NANOSLEEP.SYNCS 0x989680 ;  /* 0x009896800000895d */ /* 0x004fea0003900000 */
[----:B------:R-:W2:Y:S02]  /*cdf0*/  @!P0 SYNCS.PHASECHK.TRANS64 P0, [R0+URZ+0x88], R10 ;  /* 0x0000880a000085a7 */ /* 0x000ea400080010ff */
[----:B--2---:R-:W-:Y:S05]  /*ce00*/  @!P0 BRA `(.L_x_220) ;  /* 0xfffffffc00f08947 */ /* 0x004fea000383ffff */
[----:B------:R-:W-:Y:S05]  /*ce10*/  BRA `(.L_x_221) ;  /* 0xffffff8400b47947 */ /* 0x000fea000383ffff */
.L_x_95:
[----:B------:R-:W-:Y:S07]  /*ce20*/  MOV R0, UR21 ;  /* 0x0000001500007c02 */ /* 0x000fee0008000f00 */
.L_x_222:
[----:B-1----:R1:W2:Y:S02]  /*ce30*/  SYNCS.PHASECHK.TRANS64.TRYWAIT P0, [R0+URZ+0x70], R9 ;  /* 0x00007009000075a7 */ /* 0x0022a400080011ff */
[----:B--2---:R-:W-:Y:S05]  /*ce40*/  @!P0 NANOSLEEP.SYNCS 0x989680 ;  /* 0x009896800000895d */ /* 0x004fea0003900000 */
[----:B------:R-:W2:Y:S02]  /*ce50*/  @!P0 SYNCS.PHASECHK.TRANS64 P0, [R0+URZ+0x70], R9 ;  /* 0x00007009000085a7 */ /* 0x000ea400080010ff */
[----:B--2---:R-:W-:Y:S05]  /*ce60*/  @!P0 BRA `(.L_x_222) ;  /* 0xfffffffc00f08947 */ /* 0x004fea000383ffff */
[----:B------:R-:W-:Y:S05]  /*ce70*/  BRA `(.L_x_223) ;  /* 0xffffff8400fc7947 */ /* 0x000fea000383ffff */
.L_x_96:
[----:B------:R-:W-:Y:S07]  /*ce80*/  MOV R0, UR21 ;  /* 0x0000001500007c02 */ /* 0x000fee0008000f00 */
.L_x_224:
[----:B-1----:R1:W2:Y:S02]  /*ce90*/  SYNCS.PHASECHK.TRANS64.TRYWAIT P0, [R0+URZ+0x78], R9 ;  /* 0x00007809000075a7 */ /* 0x0022a400080011ff */
[----:B--2---:R-:W-:Y:S05]  /*cea0*/  @!P0 NANOSLEEP.SYNCS 0x989680 ;  /* 0x009896800000895d */ /* 0x004fea0003900000 */
[----:B------:R-:W2:Y:S02]  /*ceb0*/  @!P0 SYNCS.PHASECHK.TRANS64 P0, [R0+URZ+0x78], R9 ;  /* 0x00007809000085a7 */ /* 0x000ea400080010ff */
[----:B--2---:R-:W-:Y:S05]  /*cec0*/  @!P0 BRA `(.L_x_224) ;  /* 0xfffffffc00f08947 */ /* 0x004fea000383ffff */
[----:B------:R-:W-:Y:S05]  /*ced0*/  BRA `(.L_x_225) ;  /* 0xffffff8800447947 */ /* 0x000fea000383ffff */
.L_x_97:
[----:B------:R-:W-:Y:S07]  /*cee0*/  MOV R0, UR21 ;  /* 0x0000001500007c02 */ /* 0x000fee0008000f00 */
.L_x_226:
[----:B-1----:R1:W2:Y:S02]  /*cef0*/  SYNCS.PHASECHK.TRANS64.TRYWAIT P0, [R0+URZ+0x80], R9 ;  /* 0x00008009000075a7 */ /* 0x0022a400080011ff */
[----:B--2---:R-:W-:Y:S05]  /*cf00*/  @!P0 NANOSLEEP.SYNCS 0x989680 ;  /* 0x009896800000895d */ /* 0x004fea0003900000 */
[----:B------:R-:W2:Y:S02]  /*cf10*/  @!P0 SYNCS.PHASECHK.TRANS64 P0, [R0+URZ+0x80], R9 ;  /* 0x00008009000085a7 */ /* 0x000ea400080010ff */
[----:B--2---:R-:W-:Y:S05]  /*cf20*/  @!P0 BRA `(.L_x_226) ;  /* 0xfffffffc00f08947 */ /* 0x004fea000383ffff */
[----:B------:R-:W-:Y:S05]  /*cf30*/  BRA `(.L_x_227) ;  /* 0xffffff88008c7947 */ /* 0x000fea000383ffff */
.L_x_98:
[----:B------:R-:W-:Y:S07]  /*cf40*/  MOV R0, UR21 ;  /* 0x0000001500007c02 */ /* 0x000fee0008000f00 */
.L_x_228:
[----:B-1----:R1:W2:Y:S02]  /*cf50*/  SYNCS.PHASECHK.TRANS64.TRYWAIT P0, [R0+URZ+0x88], R9 ;  /* 0x00008809000075a7 */ /* 0x0022a400080011ff */
[----:B--2---:R-:W-:Y:S05]  /*cf60*/  @!P0 NANOSLEEP.SYNCS 0x989680 ;  /* 0x009896800000895d */ /* 0x004fea0003900000 */
[----:B------:R-:W2:Y:S02]  /*cf70*/  @!P0 SYNCS.PHASECHK.TRANS64 P0, [R0+URZ+0x88], R9 ;  /* 0x00008809000085a7 */ /* 0x000ea400080010ff */
[----:B--2---:R-:W-:Y:S05]  /*cf80*/  @!P0 BRA `(.L_x_228) ;  /* 0xfffffffc00f08947 */ /* 0x004fea000383ffff */
[----:B------:R-:W-:Y:S05]  /*cf90*/  BRA `(.L_x_229) ;  /* 0xffffff8800d07947 */ /* 0x000fea000383ffff */
.L_x_100:
[----:B------:R-:W-:-:S07]  /*cfa0*/  MOV R0, UR21 ;  /* 0x0000001500007c02 */ /* 0x000fce0008000f00 */
.L_x_230:
[----:B-1----:R1:W3:Y:S02]  /*cfb0*/  SYNCS.PHASECHK.TRANS64.TRYWAIT P0, [R0+URZ+0x70], R10 ;  /* 0x0000700a000075a7 */ /* 0x0022e400080011ff */
[----:B---3--:R-:W-:Y:S05]  /*cfc0*/  @!P0 NANOSLEEP.SYNCS 0x989680 ;  /* 0x009896800000895d */ /* 0x008fea0003900000 */
[----:B------:R-:W3:Y:S02]  /*cfd0*/  @!P0 SYNCS.PHASECHK.TRANS64 P0, [R0+URZ+0x70], R10 ;  /* 0x0000700a000085a7 */ /* 0x000ee400080010ff */
[----:B---3--:R-:W-:Y:S05]  /*cfe0*/  @!P0 BRA `(.L_x_230) ;  /* 0xfffffffc00f08947 */ /* 0x008fea000383ffff */
[----:B------:R-:W-:Y:S05]  /*cff0*/  BRA `(.L_x_231) ;  /* 0xffffff8c00407947 */ /* 0x000fea000383ffff */
.L_x_101:
[----:B-1----:R-:W-:-:S07]  /*d000*/  MOV R0, UR21 ;  /* 0x0000001500007c02 */ /* 0x002fce0008000f00 */
.L_x_232:
[----:B-1----:R1:W3:Y:S02]  /*d010*/  SYNCS.PHASECHK.TRANS64.TRYWAIT P0, [R0+URZ+0x78], R10 ;  /* 0x0000780a000075a7 */ /* 0x0022e400080011ff */
[----:B---3--:R-:W-:Y:S05]  /*d020*/  @!P0 NANOSLEEP.SYNCS 0x989680 ;  /* 0x009896800000895d */ /* 0x008fea0003900000 */
[----:B------:R-:W3:Y:S02]  /*d030*/  @!P0 SYNCS.PHASECHK.TRANS64 P0, [R0+URZ+0x78], R10 ;  /* 0x0000780a000085a7 */ /* 0x000ee400080010ff */
[----:B---3--:R-:W-:Y:S05]  /*d040*/  @!P0 BRA `(.L_x_232) ;  /* 0xfffffffc00f08947 */ /* 0x008fea000383ffff */
[----:B------:R-:W-:Y:S05]  /*d050*/  BRA `(.L_x_233) ;  /* 0xffffff8c00307947 */ /* 0x000fea000383ffff */
.L_x_102:
[----:B------:R-:W-:-:S07]  /*d060*/  MOV R2, UR21 ;  /* 0x0000001500027c02 */ /* 0x000fce0008000f00 */
.L_x_234:
[----:B-1----:R1:W3:Y:S02]  /*d070*/  SYNCS.PHASECHK.TRANS64.TRYWAIT P0, [R2+URZ+0x80], R10 ;  /* 0x0000800a020075a7 */ /* 0x0022e400080011ff */
[----:B---3--:R-:W-:Y:S05]  /*d080*/  @!P0 NANOSLEEP.SYNCS 0x989680 ;  /* 0x009896800000895d */ /* 0x008fea0003900000 */
[----:B------:R-:W3:Y:S02]  /*d090*/  @!P0 SYNCS.PHASECHK.TRANS64 P0, [R2+URZ+0x80], R10 ;  /* 0x0000800a020085a7 */ /* 0x000ee400080010ff */
[----:B---3--:R-:W-:Y:S05]  /*d0a0*/  @!P0 BRA `(.L_x_234) ;  /* 0xfffffffc00f08947 */ /* 0x008fea000383ffff */
[----:B------:R-:W-:Y:S05]  /*d0b0*/  BRA `(.L_x_235) ;  /* 0xffffff8c00247947 */ /* 0x000fea000383ffff */
.L_x_104:
[----:B--2---:R2:W4:Y:S02]  /*d0c0*/  SYNCS.PHASECHK.TRANS64.TRYWAIT P0, [R0+URZ+0xa0], R2 ;  /* 0x0000a002000075a7 */ /* 0x00452400080011ff */
[----:B----4-:R-:W-:Y:S05]  /*d0d0*/  @!P0 NANOSLEEP.SYNCS 0x989680 ;  /* 0x009896800000895d */ /* 0x010fea0003900000 */
[----:B------:R-:W4:Y:S02]  /*d0e0*/  @!P0 SYNCS.PHASECHK.TRANS64 P0, [R0+URZ+0xa0], R2 ;  /* 0x0000a002000085a7 */ /* 0x000f2400080010ff */
[----:B----4-:R-:W-:Y:S05]  /*d0f0*/  @!P0 BRA `(.L_x_104) ;  /* 0xfffffffc00f08947 */ /* 0x010fea000383ffff */
[----:B------:R-:W-:Y:S05]  /*d100*/  BRA `(.L_x_236) ;  /* 0xffffff8c00f07947 */ /* 0x000fea000383ffff */
.L_x_115:
[----:B-1----:R-:W-:Y:S04]  /*d110*/  MOV R2, UR43 ;  /* 0x0000002b00027c02 */ /* 0x002fe80008000f00 */
[----:B------:R1:W2:Y:S03]  /*d120*/  SYNCS.PHASECHK.TRANS64.TRYWAIT P0, [R2+URZ+0x50], R3 ;  /* 0x00005003020075a7 */ /* 0x0002a600080011ff */
[----:B--2---:R-:W-:Y:S05]  /*d130*/  @!P0 NANOSLEEP.SYNCS 0x989680 ;  /* 0x009896800000895d */ /* 0x004fea0003900000 */
[----:B------:R-:W2:Y:S02]  /*d140*/  @!P0 SYNCS.PHASECHK.TRANS64 P0, [R2+URZ+0x50], R3 ;  /* 0x00005003020085a7 */ /* 0x000ea400080010ff */
[----:B--2---:R-:W-:Y:S05]  /*d150*/  @!P0 BRA `(.L_x_115) ;  /* 0xfffffffc00ec8947 */ /* 0x004fea000383ffff */
[----:B------:R-:W-:Y:S05]  /*d160*/  BRA `(.L_x_114) ;  /* 0xffffff9c00bc7947 */ /* 0x000fea000383ffff */
.L_x_117:
[----:B-1----:R1:W4:Y:S02]  /*d170*/  SYNCS.PHASECHK.TRANS64.TRYWAIT P1, [R110+URZ+0xc0], R0 ;  /* 0x0000c0006e0075a7 */ /* 0x00232400080211ff */
[----:B----4-:R-:W-:Y:S05]  /*d180*/  @!P1 NANOSLEEP.SYNCS 0x989680 ;  /* 0x009896800000995d */ /* 0x010fea0003900000 */
[----:B------:R-:W4:Y:S02]  /*d190*/  @!P1 SYNCS.PHASECHK.TRANS64 P1, [R110+URZ+0xc0], R0 ;  /* 0x0000c0006e0095a7 */ /* 0x000f2400080210ff */
[----:B----4-:R-:W-:Y:S05]  /*d1a0*/  @!P1 BRA `(.L_x_117) ;  /* 0xfffffffc00f09947 */ /* 0x010fea000383ffff */
[----:B------:R-:W-:Y:S05]  /*d1b0*/  BRA `(.L_x_116) ;  /* 0xffffff9c00f47947 */ /* 0x000fea000383ffff */
.L_x_126:
[----:B-1----:R1:W3:Y:S02]  /*d1c0*/  SYNCS.PHASECHK.TRANS64.TRYWAIT P0, [R2+URZ+0x50], R0 ;  /* 0x00005000020075a7 */ /* 0x0022e400080011ff */
[----:B---3--:R-:W-:Y:S05]  /*d1d0*/  @!P0 NANOSLEEP.SYNCS 0x989680 ;  /* 0x009896800000895d */ /* 0x008fea0003900000 */
[----:B------:R-:W3:Y:S02]  /*d1e0*/  @!P0 SYNCS.PHASECHK.TRANS64 P0, [R2+URZ+0x50], R0 ;  /* 0x00005000020085a7 */ /* 0x000ee400080010ff */
[----:B---3--:R-:W-:Y:S05]  /*d1f0*/  @!P0 BRA `(.L_x_126) ;  /* 0xfffffffc00f08947 */ /* 0x008fea000383ffff */
[----:B------:R-:W-:Y:S05]  /*d200*/  BRA `(.L_x_125) ;  /* 0xffffffa800207947 */ /* 0x000fea000383ffff */
.L_x_134:
[----:B-1----:R1:W2:Y:S02]  /*d210*/  SYNCS.PHASECHK.TRANS64.TRYWAIT P0, [R0+URZ+0x50], R6 ;  /* 0x00005006000075a7 */ /* 0x0022a400080011ff */
[----:B--2---:R-:W-:Y:S05]  /*d220*/  @!P0 NANOSLEEP.SYNCS 0x989680 ;  /* 0x009896800000895d */ /* 0x004fea0003900000 */
[----:B------:R-:W2:Y:S02]  /*d230*/  @!P0 SYNCS.PHASECHK.TRANS64 P0, [R0+URZ+0x50], R6 ;  /* 0x00005006000085a7 */ /* 0x000ea400080010ff */
[----:B--2---:R-:W-:Y:S05]  /*d240*/  @!P0 BRA `(.L_x_134) ;  /* 0xfffffffc00f08947 */ /* 0x004fea000383ffff */
[----:B------:R-:W-:Y:S05]  /*d250*/  BRA `(.L_x_133) ;  /* 0xffffffb000947947 */ /* 0x000fea000383ffff */
.L_x_142:
[----:B-1----:R1:W2:Y:S02]  /*d260*/  SYNCS.PHASECHK.TRANS64.TRYWAIT P0, [R0+URZ+0x50], R6 ;  /* 0x00005006000075a7 */ /* 0x0022a400080011ff */
[----:B--2---:R-:W-:Y:S05]  /*d270*/  @!P0 NANOSLEEP.SYNCS 0x989680 ;  /* 0x009896800000895d */ /* 0x004fea0003900000 */
[----:B------:R-:W2:Y:S02]  /*d280*/  @!P0 SYNCS.PHASECHK.TRANS64 P0, [R0+URZ+0x50], R6 ;  /* 0x00005006000085a7 */ /* 0x000ea400080010ff */
[----:B--2---:R-:W-:Y:S05]  /*d290*/  @!P0 BRA `(.L_x_142) ;  /* 0xfffffffc00f08947 */ /* 0x004fea000383ffff */
[----:B------:R-:W-:Y:S05]  /*d2a0*/  BRA `(.L_x_141) ;  /* 0xffffffbc000c7947 */ /* 0x000fea000383ffff */
.L_x_150:
[----:B-1----:R1:W2:Y:S02]  /*d2b0*/  SYNCS.PHASECHK.TRANS64.TRYWAIT P0, [R0+URZ+0x50], R6 ;  /* 0x00005006000075a7 */ /* 0x0022a400080011ff */
[----:B--2---:R-:W-:Y:S05]  /*d2c0*/  @!P0 NANOSLEEP.SYNCS 0x989680 ;  /* 0x009896800000895d */ /* 0x004fea0003900000 */
[----:B------:R-:W2:Y:S02]  /*d2d0*/  @!P0 SYNCS.PHASECHK.TRANS64 P0, [R0+URZ+0x50], R6 ;  /* 0x00005006000085a7 */ /* 0x000ea400080010ff */
[----:B--2---:R-:W-:Y:S05]  /*d2e0*/  @!P0 BRA `(.L_x_150) ;  /* 0xfffffffc00f08947 */ /* 0x004fea000383ffff */
[----:B------:R-:W-:Y:S05]  /*d2f0*/  BRA `(.L_x_149) ;  /* 0xffffffc400887947 */ /* 0x000fea000383ffff */
.L_x_158:
[----:B-1----:R1:W2:Y:S02]  /*d300*/  SYNCS.PHASECHK.TRANS64.TRYWAIT P0, [R0+URZ+0x50], R6 ;  /* 0x00005006000075a7 */ /* 0x0022a400080011ff */
[----:B--2---:R-:W-:Y:S05]  /*d310*/  @!P0 NANOSLEEP.SYNCS 0x989680 ;  /* 0x009896800000895d */ /* 0x004fea0003900000 */
[----:B------:R-:W2:Y:S02]  /*d320*/  @!P0 SYNCS.PHASECHK.TRANS64 P0, [R0+URZ+0x50], R6 ;  /* 0x00005006000085a7 */ /* 0x000ea400080010ff */
[----:B--2---:R-:W-:Y:S05]  /*d330*/  @!P0 BRA `(.L_x_158) ;  /* 0xfffffffc00f08947 */ /* 0x004fea000383ffff */
[----:B------:R-:W-:Y:S05]  /*d340*/  BRA `(.L_x_157) ;  /* 0xffffffd000187947 */ /* 0x000fea000383ffff */
.L_x_166:
[----:B-1----:R1:W2:Y:S02]  /*d350*/  SYNCS.PHASECHK.TRANS64.TRYWAIT P0, [R0+URZ+0x50], R6 ;  /* 0x00005006000075a7 */ /* 0x0022a400080011ff */
[----:B--2---:R-:W-:Y:S05]  /*d360*/  @!P0 NANOSLEEP.SYNCS 0x989680 ;  /* 0x009896800000895d */ /* 0x004fea0003900000 */
[----:B------:R-:W2:Y:S02]  /*d370*/  @!P0 SYNCS.PHASECHK.TRANS64 P0, [R0+URZ+0x50], R6 ;  /* 0x00005006000085a7 */ /* 0x000ea400080010ff */
[----:B--2---:R-:W-:Y:S05]  /*d380*/  @!P0 BRA `(.L_x_166) ;  /* 0xfffffffc00f08947 */ /* 0x004fea000383ffff */
[----:B------:R-:W-:Y:S05]  /*d390*/  BRA `(.L_x_165) ;  /* 0xffffffd8009c7947 */ /* 0x000fea000383ffff */
.L_x_174:
[----:B--2---:R2:W3:Y:S02]  /*d3a0*/  SYNCS.PHASECHK.TRANS64.TRYWAIT P0, [R0+URZ+0x50], R117 ;  /* 0x00005075000075a7 */ /* 0x0044e400080011ff */
[----:B---3--:R-:W-:Y:S05]  /*d3b0*/  @!P0 NANOSLEEP.SYNCS 0x989680 ;  /* 0x009896800000895d */ /* 0x008fea0003900000 */
[----:B------:R-:W3:Y:S02]  /*d3c0*/  @!P0 SYNCS.PHASECHK.TRANS64 P0, [R0+URZ+0x50], R117 ;  /* 0x00005075000085a7 */ /* 0x000ee400080010ff */
[----:B---3--:R-:W-:Y:S05]  /*d3d0*/  @!P0 BRA `(.L_x_174) ;  /* 0xfffffffc00f08947 */ /* 0x008fea000383ffff */
[----:B------:R-:W-:Y:S05]  /*d3e0*/  BRA `(.L_x_173) ;  /* 0xffffffe400207947 */ /* 0x000fea000383ffff */
        .weak           $__internal_0_$__cuda_sm10x_tcgen05_guardrail_trap_col_being_dealloced_not_returned_by_alloc
        .type           $__internal_0_$__cuda_sm10x_tcgen05_guardrail_trap_col_being_dealloced_not_returned_by_alloc,@function
        .size           $__internal_0_$__cuda_sm10x_tcgen05_guardrail_trap_col_being_dealloced_not_returned_by_alloc,($__internal_1_$__cuda_sm10x_tcgen05_guardrail_trap_phase_invalid_during_alloc - $__internal_0_$__cuda_sm10x_tcgen05_guardrail_trap_col_being_dealloced_not_returned_by_alloc)
$__internal_0_$__cuda_sm10x_tcgen05_guardrail_trap_col_being_dealloced_not_returned_by_alloc:
[----:B------:R-:W-:Y:S05]  /*d3f0*/  BPT.TRAP 0x1 ;  /* 0x000000040000795c */ /* 0x000fea0000300000 */
[----:B------:R-:W-:-:S04]  /*d400*/  HFMA2 R3, -RZ, RZ, 0, 0 ;  /* 0x00000000ff037431 */ /* 0x000fc800000001ff */
[----:B------:R-:W-:Y:S05]  /*d410*/  RET.REL.NODEC R2 `(_ZN7cutlass13device_kernelINS_4gemm6kernel13GemmUniversalIN4cute5tupleIJiiiiEEENS1_10collective13CollectiveMmaINS1_35MainloopSm100TmaUmmaWarpSpecializedILi5ELi2ELi2ENS5_IJNS4_1CILi4EEESB_NSA_ILi1EEEEEEEENS5_IJNSA_ILi256EEESF_NSA_ILi32EEEEEEfNS5_IJlSC_lEEEfSI_NS4_8TiledMMAINS4_8MMA_AtomIJNS4_23SM100_MMA_TF32_2x1SM_SSINS_10tfloat32_tESM_fLi256ELi256ELNS4_4UMMA5MajorE0ELSO_0ELNSN_7ScaleInE0ELSP_0EEEEEENS4_6LayoutINS5_IJSC_SC_SC_EEENS5_IJNSA_ILi0EEESU_SU_EEEEENS5_IJNS4_10UnderscoreESX_SX_EEEEENS4_28SM100_TMA_2SM_LOAD_MULTICASTENS4_14ComposedLayoutINS4_7SwizzleILi3ELi4ELi3EEENS4_18smem_ptr_flag_bitsILi32EEENSS_INS5_IJNSA_ILi8EEESG_EEENS5_IJSG_SC_EEEEEEEvNS4_8identityES10_S1A_vS1B_EENS_8epilogue10collective18CollectiveEpilogueINS1D_23Sm100TmaWarpSpecializedILi4ELi2ELi32ELb1ELb0EEEJNS5_IJNSA_ILi128EEESF_SG_EEENS5_IJNSS_IS1I_SC_EENSS_ISG_SC_EEEEEfSI_fSI_NS1D_6fusion15FusionCallbacksIS1H_NS1N_17LinearCombinationIffffLNS_15FloatRoundStyleE2EEES1J_S1M_JEEENS4_5SM1004TMEM4LOAD26SM100_TMEM_LOAD_32dp32b32xENS4_13SM90_TMA_LOADES1A_NS4_39AutoVectorizingCopyWithAssumedAlignmentILi128EEENS4_14SM90_TMA_STOREES1A_S1Z_S1Z_EEEvvEEEEvNT_6ParamsE) ;  /* 0xffffff2802f87950 */ /* 0x000fea0003c3ffff */
        .weak           $__internal_1_$__cuda_sm10x_tcgen05_guardrail_trap_phase_invalid_during_alloc
        .type           $__internal_1_$__cuda_sm10x_tcgen05_guardrail_trap_phase_invalid_during_alloc,@function
        .size           $__internal_1_$__cuda_sm10x_tcgen05_guardrail_trap_phase_invalid_during_alloc,($__internal_2_$__cuda_sm10x_tcgen05_guardrail_trap_unallocated_columns_being_dealloced - $__internal_1_$__cuda_sm10x_tcgen05_guardrail_trap_phase_invalid_during_alloc)
$__internal_1_$__cuda_sm10x_tcgen05_guardrail_trap_phase_invalid_during_alloc:
[----:B------:R-:W-:Y:S05]  /*d420*/  BPT.TRAP 0x1 ;  /* 0x000000040000795c */ /* 0x000fea0000300000 */
[----:B------:R-:W-:-:S04]  /*d430*/  MOV R5, 0x0 ;  /* 0x0000000000057802 */ /* 0x000fc80000000f00 */
[----:B------:R-:W-:Y:S05]  /*d440*/  RET.REL.NODEC R4 `(_ZN7cutlass13device_kernelINS_4gemm6kernel13GemmUniversalIN4cute5tupleIJiiiiEEENS1_10collective13CollectiveMmaINS1_35MainloopSm100TmaUmmaWarpSpecializedILi5ELi2ELi2ENS5_IJNS4_1CILi4EEESB_NSA_ILi1EEEEEEEENS5_IJNSA_ILi256EEESF_NSA_ILi32EEEEEEfNS5_IJlSC_lEEEfSI_NS4_8TiledMMAINS4_8MMA_AtomIJNS4_23SM100_MMA_TF32_2x1SM_SSINS_10tfloat32_tESM_fLi256ELi256ELNS4_4UMMA5MajorE0ELSO_0ELNSN_7ScaleInE0ELSP_0EEEEEENS4_6LayoutINS5_IJSC_SC_SC_EEENS5_IJNSA_ILi0EEESU_SU_EEEEENS5_IJNS4_10UnderscoreESX_SX_EEEEENS4_28SM100_TMA_2SM_LOAD_MULTICASTENS4_14ComposedLayoutINS4_7SwizzleILi3ELi4ELi3EEENS4_18smem_ptr_flag_bitsILi32EEENSS_INS5_IJNSA_ILi8EEESG_EEENS5_IJSG_SC_EEEEEEEvNS4_8identityES10_S1A_vS1B_EENS_8epilogue10collective18CollectiveEpilogueINS1D_23Sm100TmaWarpSpecializedILi4ELi2ELi32ELb1ELb0EEEJNS5_IJNSA_ILi128EEESF_SG_EEENS5_IJNSS_IS1I_SC_EENSS_ISG_SC_EEEEEfSI_fSI_NS1D_6fusion15FusionCallbacksIS1H_NS1N_17LinearCombinationIffffLNS_15FloatRoundStyleE2EEES1J_S1M_JEEENS4_5SM1004TMEM4LOAD26SM100_TMEM_LOAD_32dp32b32xENS4_13SM90_TMA_LOADES1A_NS4_39AutoVectorizingCopyWithAssumedAlignmentILi128EEENS4_14SM90_TMA_STOREES1A_S1Z_S1Z_EEEvvEEEEvNT_6ParamsE) ;  /* 0xffffff2804ec7950 */ /* 0x000fea0003c3ffff */
        .weak           $__internal_2_$__cuda_sm10x_tcgen05_guardrail_trap_unallocated_columns_being_dealloced
        .type           $__internal_2_$__cuda_sm10x_tcgen05_guardrail_trap_unallocated_columns_being_dealloced,@function
        .size           $__internal_2_$__cuda_sm10x_tcgen05_guardrail_trap_unallocated_columns_being_dealloced,(.L_x_238 - $__internal_2_$__cuda_sm10x_tcgen05_guardrail_trap_unallocated_columns_being_dealloced)
$__internal_2_$__cuda_sm10x_tcgen05_guardrail_trap_unallocated_columns_being_dealloced:
[----:B------:R-:W-:Y:S05]  /*d450*/  BPT.TRAP 0x1 ;  /* 0x000000040000795c */ /* 0x000fea0000300000 */
[----:B------:R-:W-:-:S04]  /*d460*/  HFMA2 R3, -RZ, RZ, 0, 0 ;  /* 0x00000000ff037431 */ /* 0x000fc800000001ff */
[----:B------:R-:W-:Y:S05]  /*d470*/  RET.REL.NODEC R2 `(_ZN7cutlass13device_kernelINS_4gemm6kernel13GemmUniversalIN4cute5tupleIJiiiiEEENS1_10collective13CollectiveMmaINS1_35MainloopSm100TmaUmmaWarpSpecializedILi5ELi2ELi2ENS5_IJNS4_1CILi4EEESB_NSA_ILi1EEEEEEEENS5_IJNSA_ILi256EEESF_NSA_ILi32EEEEEEfNS5_IJlSC_lEEEfSI_NS4_8TiledMMAINS4_8MMA_AtomIJNS4_23SM100_MMA_TF32_2x1SM_SSINS_10tfloat32_tESM_fLi256ELi256ELNS4_4UMMA5MajorE0ELSO_0ELNSN_7ScaleInE0ELSP_0EEEEEENS4_6LayoutINS5_IJSC_SC_SC_EEENS5_IJNSA_ILi0EEESU_SU_EEEEENS5_IJNS4_10UnderscoreESX_SX_EEEEENS4_28SM100_TMA_2SM_LOAD_MULTICASTENS4_14ComposedLayoutINS4_7SwizzleILi3ELi4ELi3EEENS4_18smem_ptr_flag_bitsILi32EEENSS_INS5_IJNSA_ILi8EEESG_EEENS5_IJSG_SC_EEEEEEEvNS4_8identityES10_S1A_vS1B_EENS_8epilogue10collective18CollectiveEpilogueINS1D_23Sm100TmaWarpSpecializedILi4ELi2ELi32ELb1ELb0EEEJNS5_IJNSA_ILi128EEESF_SG_EEENS5_IJNSS_IS1I_SC_EENSS_ISG_SC_EEEEEfSI_fSI_NS1D_6fusion15FusionCallbacksIS1H_NS1N_17LinearCombinationIffffLNS_15FloatRoundStyleE2EEES1J_S1M_JEEENS4_5SM1004TMEM4LOAD26SM100_TMEM_LOAD_32dp32b32xENS4_13SM90_TMA_LOADES1A_NS4_39AutoVectorizingCopyWithAssumedAlignmentILi128EEENS4_14SM90_TMA_STOREES1A_S1Z_S1Z_EEEvvEEEEvNT_6ParamsE) ;  /* 0xffffff2802e07950 */ /* 0x000fea0003c3ffff */
.L_x_237:
[----:B------:R-:W-:-:S00]  /*d480*/  BRA `(.L_x_237) ;  /* 0xfffffffc00fc7947 */ /* 0x000fc0000383ffff */
[----:B------:R-:W-:-:S00]  /*d490*/  NOP ;  /* 0x0000000000007918 */ /* 0x000fc00000000000 */
        /* <DEDUP_REMOVED lines=14> */
.L_x_238:


//--------------------- .nv.global.init           --------------------------
	.section	.nv.global.init,"aw",@progbits
.nv.global.init:
	.type		$str$27,@object
	.size		$str$27,($str$28 - $str$27)
$str$27:
        /*0000*/ 	.byte	0x28, 0x61, 0x64, 0x64, 0x72, 0x65, 0x73, 0x73, 0x20, 0x26, 0x20, 0x6d, 0x61, 0x73, 0x6b, 0x29
        /*0010*/ 	.byte	0x20, 0x3d, 0x3d, 0x20, 0x30, 0x00
	.type		$str$28,@object
	.size		$str$28,($str$26 - $str$28)
$str$28:
        /*0016*/ 	.byte	0x2f, 0x74, 0x6d, 0x70, 0x2f, 0x63, 0x75, 0x74, 0x6c, 0x61, 0x73, 0x73, 0x5f, 0x73, 0x77, 0x65
        /*0026*/ 	.byte	0x65, 0x70, 0x5f, 0x73, 0x72, 0x63, 0x2f, 0x69, 0x6e, 0x63, 0x6c, 0x75, 0x64, 0x65, 0x2f, 0x63
        /*0036*/ 	.byte	0x75, 0x74, 0x65, 0x2f, 0x70, 0x6f, 0x69, 0x6e, 0x74, 0x65, 0x72, 0x5f, 0x66, 0x6c, 0x61, 0x67
        /*0046*/ 	.byte	0x67, 0x65, 0x64, 0x2e, 0x68, 0x70, 0x70, 0x00
	.type		$str$26,@object
	.size		$str$26,($str$25 - $str$26)
$str$26:
        /*004e*/ 	.byte	0x2f, 0x74, 0x6d, 0x70, 0x2f, 0x63, 0x75, 0x74, 0x6c, 0x61, 0x73, 0x73, 0x5f, 0x73, 0x77, 0x65
        /*005e*/ 	.byte	0x65, 0x70, 0x5f, 0x73, 0x72, 0x63, 0x2f, 0x69, 0x6e, 0x63, 0x6c, 0x75, 0x64, 0x65, 0x2f, 0x63
        /*006e*/ 	.byte	0x75, 0x74, 0x65, 0x2f, 0x61, 0x74, 0x6f, 0x6d, 0x2f, 0x63, 0x6f, 0x70, 0x79, 0x5f, 0x74, 0x72
        /*007e*/ 	.byte	0x61, 0x69, 0x74, 0x73, 0x5f, 0x73, 0x6d, 0x31, 0x30, 0x30, 0x2e, 0x68, 0x70, 0x70, 0x00
	.type		$str$25,@object
	.size		$str$25,(__unnamed_1 - $str$25)
$str$25:
        /*008d*/ 	.byte	0x28, 0x28, 0x75, 0x69, 0x6e, 0x74, 0x33, 0x32, 0x5f, 0x74, 0x28, 0x74, 0x68, 0x72, 0x65, 0x61
        /*009d*/ 	.byte	0x64, 0x49, 0x64, 0x78, 0x2e, 0x78, 0x29, 0x20, 0x2f, 0x20, 0x33, 0x32, 0x29, 0x20, 0x25, 0x20
        /*00ad*/ 	.byte	0x34, 0x29, 0x20, 0x3d, 0x3d, 0x20, 0x28, 0x28, 0x28, 0x74, 0x6d, 0x65, 0x6d, 0x5f, 0x61, 0x64
        /*00bd*/ 	.byte	0x64, 0x72, 0x20, 0x3e, 0x3e, 0x20, 0x31, 0x36, 0x29, 0x20, 0x2f, 0x20, 0x33, 0x32, 0x29, 0x20
        /*00cd*/ 	.byte	0x25, 0x20, 0x34, 0x29, 0x00
	.type		__unnamed_1,@object
	.size		__unnamed_1,(__unnamed_2 - __unnamed_1)
__unnamed_1:
        /*00d2*/ 	.byte	0x61, 0x75, 0x74, 0x6f, 0x20, 0x63, 0x75, 0x74, 0x65, 0x3a, 0x3a, 0x61, 0x73, 0x5f, 0x70, 0x6f
        /* <DEDUP_REMOVED lines=23> */
        /*0252*/ 	.byte	0x43, 0x3c, 0x34, 0x30, 0x39, 0x36, 0x3e, 0x3e, 0x3e, 0x3e, 0x5d, 0x00
	.type		__unnamed_2,@object
	.size		__unnamed_2,(.L_2 - __unnamed_2)
__unnamed_2:
        /* <DEDUP_REMOVED lines=44> */
.L_2:


//--------------------- .nv.shared._ZN7cutlass13device_kernelINS_4gemm6kernel13GemmUniversalIN4cute5tupleIJiiiiEEENS1_10collective13CollectiveMmaINS1_35MainloopSm100TmaUmmaWarpSpecializedILi5ELi2ELi2ENS5_IJNS4_1CILi4EEESB_NSA_ILi1EEEEEEEENS5_IJNSA_ILi256EEESF_NSA_ILi32EEEEEEfNS5_IJlSC_lEEEfSI_NS4_8TiledMMAINS4_8MMA_AtomIJNS4_23SM100_MMA_TF32_2x1SM_SSINS_10tfloat32_tESM_fLi256ELi256ELNS4_4UMMA5MajorE0ELSO_0ELNSN_7ScaleInE0ELSP_0EEEEEENS4_6LayoutINS5_IJSC_SC_SC_EEENS5_IJNSA_ILi0EEESU_SU_EEEEENS5_IJNS4_10UnderscoreESX_SX_EEEEENS4_28SM100_TMA_2SM_LOAD_MULTICASTENS4_14ComposedLayoutINS4_7SwizzleILi3ELi4ELi3EEENS4_18smem_ptr_flag_bitsILi32EEENSS_INS5_IJNSA_ILi8EEESG_EEENS5_IJSG_SC_EEEEEEEvNS4_8identityES10_S1A_vS1B_EENS_8epilogue10collective18CollectiveEpilogueINS1D_23Sm100TmaWarpSpecializedILi4ELi2ELi32ELb1ELb0EEEJNS5_IJNSA_ILi128EEESF_SG_EEENS5_IJNSS_IS1I_SC_EENSS_ISG_SC_EEEEEfSI_fSI_NS1D_6fusion15FusionCallbacksIS1H_NS1N_17LinearCombinationIffffLNS_15FloatRoundStyleE2EEES1J_S1M_JEEENS4_5SM1004TMEM4LOAD26SM100_TMEM_LOAD_32dp32b32xENS4_13SM90_TMA_LOADES1A_NS4_39AutoVectorizingCopyWithAssumedAlignmentILi128EEENS4_14SM90_TMA_STOREES1A_S1Z_S1Z_EEEvvEEEEvNT_6ParamsE --------------------------
	.section	.nv.shared._ZN7cutlass13device_kernelINS_4gemm6kernel13GemmUniversalIN4cute5tupleIJiiiiEEENS1_10collective13CollectiveMmaINS1_35MainloopSm100TmaUmmaWarpSpecializedILi5ELi2ELi2ENS5_IJNS4_1CILi4EEESB_NSA_ILi1EEEEEEEENS5_IJNSA_ILi256EEESF_NSA_ILi32EEEEEEfNS5_IJlSC_lEEEfSI_NS4_8TiledMMAINS4_8MMA_AtomIJNS4_23SM100_MMA_TF32_2x1SM_SSINS_10tfloat32_tESM_fLi256ELi256ELNS4_4UMMA5MajorE0ELSO_0ELNSN_7ScaleInE0ELSP_0EEEEEENS4_6LayoutINS5_IJSC_SC_SC_EEENS5_IJNSA_ILi0EEESU_SU_EEEEENS5_IJNS4_10UnderscoreESX_SX_EEEEENS4_28SM100_TMA_2SM_LOAD_MULTICASTENS4_14ComposedLayoutINS4_7SwizzleILi3ELi4ELi3EEENS4_18smem_ptr_flag_bitsILi32EEENSS_INS5_IJNSA_ILi8EEESG_EEENS5_IJSG_SC_EEEEEEEvNS4_8identityES10_S1A_vS1B_EENS_8epilogue10collective18CollectiveEpilogueINS1D_23Sm100TmaWarpSpecializedILi4ELi2ELi32ELb1ELb0EEEJNS5_IJNSA_ILi128EEESF_SG_EEENS5_IJNSS_IS1I_SC_EENSS_ISG_SC_EEEEEfSI_fSI_NS1D_6fusion15FusionCallbacksIS1H_NS1N_17LinearCombinationIffffLNS_15FloatRoundStyleE2EEES1J_S1M_JEEENS4_5SM1004TMEM4LOAD26SM100_TMEM_LOAD_32dp32b32xENS4_13SM90_TMA_LOADES1A_NS4_39AutoVectorizingCopyWithAssumedAlignmentILi128EEENS4_14SM90_TMA_STOREES1A_S1Z_S1Z_EEEvvEEEEvNT_6ParamsE,"aw",@nobits
	.sectionflags	@""
	.align	16
	.zero		1024


//--------------------- .nv.shared.reserved.0     --------------------------
	.section	.nv.shared.reserved.0,"aw",@nobits
	.weak		__nv_reservedSMEM_offset_0_alias
	.size		__nv_reservedSMEM_offset_0_alias, 0, 64
	.other		__nv_reservedSMEM_offset_0_alias,@"STO_CUDA_RESERVED_SHARED STV_DEFAULT"
__nv_reservedSMEM_offset_0_alias:
	.zero		0
.nv.shared.reserved.0:
	.zero		64
	.weak		__nv_reservedSMEM_tcgen05_partition
	.type		__nv_reservedSMEM_tcgen05_partition,@object
	.size		__nv_reservedSMEM_tcgen05_partition,(.L_0 - __nv_reservedSMEM_tcgen05_partition)
__nv_reservedSMEM_tcgen05_partition:
	.zero		32
.L_0:


//--------------------- .nv.global                --------------------------
	.section	.nv.global,"aw",@nobits
.nv.global:
	.type		_ZN40_INTERNAL_9bfa5f4b_4_k_cu_2f7b1932_174284cute1_E,@object
	.size		_ZN40_INTERNAL_9bfa5f4b_4_k_cu_2f7b1932_174284cute1_E,(_ZN40_INTERNAL_9bfa5f4b_4_k_cu_2f7b1932_174284cuda3std3__45__cpo6cbeginE - _ZN40_INTERNAL_9bfa5f4b_4_k_cu_2f7b1932_174284cute1_E)
_ZN40_INTERNAL_9bfa5f4b_4_k_cu_2f7b1932_174284cute1_E:
	.zero		1
	.type		_ZN40_INTERNAL_9bfa5f4b_4_k_cu_2f7b1932_174284cuda3std3__45__cpo6cbeginE,@object
	.size		_ZN40_INTERNAL_9bfa5f4b_4_k_cu_2f7b1932_174284cuda3std3__45__cpo6cbeginE,(_ZN40_INTERNAL_9bfa5f4b_4_k_cu_2f7b1932_174284cuda3std3__48in_placeE - _ZN40_INTERNAL_9bfa5f4b_4_k_cu_2f7b1932_174284cuda3std3__45__cpo6cbeginE)
_ZN40_INTERNAL_9bfa5f4b_4_k_cu_2f7b1932_174284cuda3std3__45__cpo6cbeginE:
	.zero		1
	.type		_ZN40_INTERNAL_9bfa5f4b_4_k_cu_2f7b1932_174284cuda3std3__48in_placeE,@object
	.size		_ZN40_INTERNAL_9bfa5f4b_4_k_cu_2f7b1932_174284cuda3std3__48in_placeE,(_ZN40_INTERNAL_9bfa5f4b_4_k_cu_2f7b1932_174284cuda3std6ranges3__45__cpo9iter_moveE - _ZN40_INTERNAL_9bfa5f4b_4_k_cu_2f7b1932_174284cuda3std3__48in_placeE)
_ZN40_INTERNAL_9bfa5f4b_4_k_cu_2f7b1932_174284cuda3std3__48in_placeE:
	.zero		1
	.type		_ZN40_INTERNAL_9bfa5f4b_4_k_cu_2f7b1932_174284cuda3std6ranges3__45__cpo9iter_moveE,@object
	.size		_ZN40_INTERNAL_9bfa5f4b_4_k_cu_2f7b1932_174284cuda3std6ranges3__45__cpo9iter_moveE,(_ZN40_INTERNAL_9bfa5f4b_4_k_cu_2f7b1932_174284cuda3std3__45__cpo5beginE - _ZN40_INTERNAL_9bfa5f4b_4_k_cu_2f7b1932_174284cuda3std6ranges3__45__cpo9iter_moveE)
_ZN40_INTERNAL_9bfa5f4b_4_k_cu_2f7b1932_174284cuda3std6ranges3__45__cpo9iter_moveE:
	.zero		1
	.type		_ZN40_INTERNAL_9bfa5f4b_4_k_cu_2f7b1932_174284cuda3std3__45__cpo5beginE,@object
	.size		_ZN40_INTERNAL_9bfa5f4b_4_k_cu_2f7b1932_174284cuda3std3__45__cpo5beginE,(_ZN40_INTERNAL_9bfa5f4b_4_k_cu_2f7b1932_174284cuda3std3__442_GLOBAL__N__9bfa5f4b_4_k_cu_2f7b1932_174286ignoreE - _ZN40_INTERNAL_9bfa5f4b_4_k_cu_2f7b1932_174284cuda3std3__45__cpo5beginE)
_ZN40_INTERNAL_9bfa5f4b_4_k_cu_2f7b1932_174284cuda3std3__45__cpo5beginE:
	.zero		1
	.type		_ZN40_INTERNAL_9bfa5f4b_4_k_cu_2f7b1932_174284cuda3std3__442_GLOBAL__N__9bfa5f4b_4_k_cu_2f7b1932_174286ignoreE,@object
	.size		_ZN40_INTERNAL_9bfa5f4b_4_k_cu_2f7b1932_174284cuda3std3__442_GLOBAL__N__9bfa5f4b_4_k_cu_2f7b1932_174286ignoreE,(_ZN40_INTERNAL_9bfa5f4b_4_k_cu_2f7b1932_174284cute7productE - _ZN40_INTERNAL_9bfa5f4b_4_k_cu_2f7b1932_174284cuda3std3__442_GLOBAL__N__9bfa5f4b_4_k_cu_2f7b1932_174286ignoreE)
_ZN40_INTERNAL_9bfa5f4b_4_k_cu_2f7b1932_174284cuda3std3__442_GLOBAL__N__9bfa5f4b_4_k_cu_2f7b1932_174286ignoreE:
	.zero		1
	.type		_ZN40_INTERNAL_9bfa5f4b_4_k_cu_2f7b1932_174284cute7productE,@object
	.size		_ZN40_INTERNAL_9bfa5f4b_4_k_cu_2f7b1932_174284cute7productE,(_ZN40_INTERNAL_9bfa5f4b_4_k_cu_2f7b1932_174284cuda3std3__45__cpo3endE - _ZN40_INTERNAL_9bfa5f4b_4_k_cu_2f7b1932_174284cute7productE)
_ZN40_INTERNAL_9bfa5f4b_4_k_cu_2f7b1932_174284cute7productE:
	.zero		1
	.type		_ZN40_INTERNAL_9bfa5f4b_4_k_cu_2f7b1932_174284cuda3std3__45__cpo3endE,@object
	.size		_ZN40_INTERNAL_9bfa5f4b_4_k_cu_2f7b1932_174284cuda3std3__45__cpo3endE,(_ZN40_INTERNAL_9bfa5f4b_4_k_cu_2f7b1932_174284cuda3std3__419piecewise_constructE - _ZN40_INTERNAL_9bfa5f4b_4_k_cu_2f7b1932_174284cuda3std3__45__cpo3endE)
_ZN40_INTERNAL_9bfa5f4b_4_k_cu_2f7b1932_174284cuda3std3__45__cpo3endE:
	.zero		1
	.type		_ZN40_INTERNAL_9bfa5f4b_4_k_cu_2f7b1932_174284cuda3std3__419piecewise_constructE,@object
	.size		_ZN40_INTERNAL_9bfa5f4b_4_k_cu_2f7b1932_174284cuda3std3__419piecewise_constructE,(_ZN40_INTERNAL_9bfa5f4b_4_k_cu_2f7b1932_174284cuda3std3__45__cpo4cendE - _ZN40_INTERNAL_9bfa5f4b_4_k_cu_2f7b1932_174284cuda3std3__419piecewise_constructE)
_ZN40_INTERNAL_9bfa5f4b_4_k_cu_2f7b1932_174284cuda3std3__419piecewise_constructE:
	.zero		1
	.type		_ZN40_INTERNAL_9bfa5f4b_4_k_cu_2f7b1932_174284cuda3std3__45__cpo4cendE,@object
	.size		_ZN40_INTERNAL_9bfa5f4b_4_k_cu_2f7b1932_174284cuda3std3__45__cpo4cendE,(_ZN40_INTERNAL_9bfa5f4b_4_k_cu_2f7b1932_174284cuda3std6ranges3__45__cpo4swapE - _ZN40_INTERNAL_9bfa5f4b_4_k_cu_2f7b1932_174284cuda3std3__45__cpo4cendE)
_ZN40_INTERNAL_9bfa5f4b_4_k_cu_2f7b1932_174284cuda3std3__45__cpo4cendE:
	.zero		1
	.type		_ZN40_INTERNAL_9bfa5f4b_4_k_cu_2f7b1932_174284cuda3std6ranges3__45__cpo4swapE,@object
	.size		_ZN40_INTERNAL_9bfa5f4b_4_k_cu_2f7b1932_174284cuda3std6ranges3__45__cpo4swapE,(.L_10 - _ZN40_INTERNAL_9bfa5f4b_4_k_cu_2f7b1932_174284cuda3std6ranges3__45__cpo4swapE)
_ZN40_INTERNAL_9bfa5f4b_4_k_cu_2f7b1932_174284cuda3std6ranges3__45__cpo4swapE:
	.zero		1
.L_10:


//--------------------- .nv.constant0._ZN7cutlass13device_kernelINS_4gemm6kernel13GemmUniversalIN4cute5tupleIJiiiiEEENS1_10collective13CollectiveMmaINS1_35MainloopSm100TmaUmmaWarpSpecializedILi5ELi2ELi2ENS5_IJNS4_1CILi4EEESB_NSA_ILi1EEEEEEEENS5_IJNSA_ILi256EEESF_NSA_ILi32EEEEEEfNS5_IJlSC_lEEEfSI_NS4_8TiledMMAINS4_8MMA_AtomIJNS4_23SM100_MMA_TF32_2x1SM_SSINS_10tfloat32_tESM_fLi256ELi256ELNS4_4UMMA5MajorE0ELSO_0ELNSN_7ScaleInE0ELSP_0EEEEEENS4_6LayoutINS5_IJSC_SC_SC_EEENS5_IJNSA_ILi0EEESU_SU_EEEEENS5_IJNS4_10UnderscoreESX_SX_EEEEENS4_28SM100_TMA_2SM_LOAD_MULTICASTENS4_14ComposedLayoutINS4_7SwizzleILi3ELi4ELi3EEENS4_18smem_ptr_flag_bitsILi32EEENSS_INS5_IJNSA_ILi8EEESG_EEENS5_IJSG_SC_EEEEEEEvNS4_8identityES10_S1A_vS1B_EENS_8epilogue10collective18CollectiveEpilogueINS1D_23Sm100TmaWarpSpecializedILi4ELi2ELi32ELb1ELb0EEEJNS5_IJNSA_ILi128EEESF_SG_EEENS5_IJNSS_IS1I_SC_EENSS_ISG_SC_EEEEEfSI_fSI_NS1D_6fusion15FusionCallbacksIS1H_NS1N_17LinearCombinationIffffLNS_15FloatRoundStyleE2EEES1J_S1M_JEEENS4_5SM1004TMEM4LOAD26SM100_TMEM_LOAD_32dp32b32xENS4_13SM90_TMA_LOADES1A_NS4_39AutoVectorizingCopyWithAssumedAlignmentILi128EEENS4_14SM90_TMA_STOREES1A_S1Z_S1Z_EEEvvEEEEvNT_6ParamsE --------------------------
	.section	.nv.constant0._ZN7cutlass13device_kernelINS_4gemm6kernel13GemmUniversalIN4cute5tupleIJiiiiEEENS1_10collective13CollectiveMmaINS1_35MainloopSm100TmaUmmaWarpSpecializedILi5ELi2ELi2ENS5_IJNS4_1CILi4EEESB_NSA_ILi1EEEEEEEENS5_IJNSA_ILi256EEESF_NSA_ILi32EEEEEEfNS5_IJlSC_lEEEfSI_NS4_8TiledMMAINS4_8MMA_AtomIJNS4_23SM100_MMA_TF32_2x1SM_SSINS_10tfloat32_tESM_fLi256ELi256ELNS4_4UMMA5MajorE0ELSO_0ELNSN_7ScaleInE0ELSP_0EEEEEENS4_6LayoutINS5_IJSC_SC_SC_EEENS5_IJNSA_ILi0EEESU_SU_EEEEENS5_IJNS4_10UnderscoreESX_SX_EEEEENS4_28SM100_TMA_2SM_LOAD_MULTICASTENS4_14ComposedLayoutINS4_7SwizzleILi3ELi4ELi3EEENS4_18smem_ptr_flag_bitsILi32EEENSS_INS5_IJNSA_ILi8EEESG_EEENS5_IJSG_SC_EEEEEEEvNS4_8identityES10_S1A_vS1B_EENS_8epilogue10collective18CollectiveEpilogueINS1D_23Sm100TmaWarpSpecializedILi4ELi2ELi32ELb1ELb0EEEJNS5_IJNSA_ILi128EEESF_SG_EEENS5_IJNSS_IS1I_SC_EENSS_ISG_SC_EEEEEfSI_fSI_NS1D_6fusion15FusionCallbacksIS1H_NS1N_17LinearCombinationIffffLNS_15FloatRoundStyleE2EEES1J_S1M_JEEENS4_5SM1004TMEM4LOAD26SM100_TMEM_LOAD_32dp32b32xENS4_13SM90_TMA_LOADES1A_NS4_39AutoVectorizingCopyWithAssumedAlignmentILi128EEENS4_14SM90_TMA_STOREES1A_S1Z_S1Z_EEEvvEEEEvNT_6ParamsE,"a",@progbits
	.sectionflags	@""
	.align	4
.nv.constant0._ZN7cutlass13device_kernelINS_4gemm6kernel13GemmUniversalIN4cute5tupleIJiiiiEEENS1_10collective13CollectiveMmaINS1_35MainloopSm100TmaUmmaWarpSpecializedILi5ELi2ELi2ENS5_IJNS4_1CILi4EEESB_NSA_ILi1EEEEEEEENS5_IJNSA_ILi256EEESF_NSA_ILi32EEEEEEfNS5_IJlSC_lEEEfSI_NS4_8TiledMMAINS4_8MMA_AtomIJNS4_23SM100_MMA_TF32_2x1SM_SSINS_10tfloat32_tESM_fLi256ELi256ELNS4_4UMMA5MajorE0ELSO_0ELNSN_7ScaleInE0ELSP_0EEEEEENS4_6LayoutINS5_IJSC_SC_SC_EEENS5_IJNSA_ILi0EEESU_SU_EEEEENS5_IJNS4_10UnderscoreESX_SX_EEEEENS4_28SM100_TMA_2SM_LOAD_MULTICASTENS4_14ComposedLayoutINS4_7SwizzleILi3ELi4ELi3EEENS4_18smem_ptr_flag_bitsILi32EEENSS_INS5_IJNSA_ILi8EEESG_EEENS5_IJSG_SC_EEEEEEEvNS4_8identityES10_S1A_vS1B_EENS_8epilogue10collective18CollectiveEpilogueINS1D_23Sm100TmaWarpSpecializedILi4ELi2ELi32ELb1ELb0EEEJNS5_IJNSA_ILi128EEESF_SG_EEENS5_IJNSS_IS1I_SC_EENSS_ISG_SC_EEEEEfSI_fSI_NS1D_6fusion15FusionCallbacksIS1H_NS1N_17LinearCombinationIffffLNS_15FloatRoundStyleE2EEES1J_S1M_JEEENS4_5SM1004TMEM4LOAD26SM100_TMEM_LOAD_32dp32b32xENS4_13SM90_TMA_LOADES1A_NS4_39AutoVectorizingCopyWithAssumedAlignmentILi128EEENS4_14SM90_TMA_STOREES1A_S1Z_S1Z_EEEvvEEEEvNT_6ParamsE:
	.zero		2944


//--------------------- SYMBOLS --------------------------

	.type		.nv.reservedSmem.offset0,@object
	.size		.nv.reservedSmem.offset0,0x4
	.type		.nv.reservedSmem.cap,@object
	.size		.nv.reservedSmem.cap,0x4
	.type		__assertfail,@function
